	.target	sm_100a

	.elftype	@"ET_EXEC"


//--------------------- .note.nv.tkinfo           --------------------------
	.section	.note.nv.tkinfo,"",@"SHT_NOTE"
	.sectionflags	@"SHF_NOTE_NV_TKINFO"
	.tkinfo
        /*0018*/ 	.word	0x00000002
        /*0030*/ 	.string	""
        /*0030*/ 	.string	"ptxas"
        /*0030*/ 	.string	"Cuda compilation tools, release 13.0, V13.0.88"
        /*0030*/ 	.string	"Build cuda_13.0.r13.0/compiler.36424714_0"
        /*0030*/ 	.string	"-arch sm_100a -m 64 "



//--------------------- .note.nv.cuinfo           --------------------------
	.section	.note.nv.cuinfo,"",@"SHT_NOTE"
	.sectionflags	@"SHF_NOTE_NV_CUINFO"
        /*0018*/ 	.short	0x0002
        /*001a*/ 	.short	0x0064
        /*001c*/ 	.short	0x0082
	.zero		2


//--------------------- .nv.info                  --------------------------
	.section	.nv.info,"",@"SHT_CUDA_INFO"
	.align	4


	//----- nvinfo : EIATTR_REGCOUNT
	.align		4
        /*0000*/ 	.byte	0x04, 0x2f
        /*0002*/ 	.short	(.L_19 - .L_18)
	.align		4
.L_18:
        /*0004*/ 	.word	index@(_ZN7cutlass13device_kernelINS_4gemm6kernel13GemmUniversalIN4cute5tupleIJiiiiEEENS1_10collective13CollectiveMmaINS1_35MainloopSm100TmaUmmaWarpSpecializedILi18ELi2ELi4ENS5_IJNS4_1CILi2EEENSA_ILi1EEESC_EEEEENS5_IJNSA_ILi64EEENSA_ILi224EEENSA_ILi16EEEEEENS_10bfloat16_tENS5_IJlSC_lEEESJ_SK_NS4_8TiledMMAINS4_8MMA_AtomIJNS4_20SM100_MMA_F16BF16_SSISJ_SJ_fLi64ELi224ELNS4_4UMMA5MajorE0ELSP_0ELNSO_7ScaleInE0ELSQ_0EEEEEENS4_6LayoutINS5_IJSC_SC_SC_EEENS5_IJNSA_ILi0EEESV_SV_EEEEENS5_IJNS4_10UnderscoreESY_SY_EEEEENS4_13SM90_TMA_LOADENS4_14ComposedLayoutINS4_7SwizzleILi1ELi4ELi3EEENS4_18smem_ptr_flag_bitsILi16EEENST_INS5_IJNSA_ILi8EEESH_EEENS5_IJSH_SC_EEEEEEEvNS4_8identityENS4_23SM90_TMA_LOAD_MULTICASTES1B_vS1C_EENS_8epilogue10collective18CollectiveEpilogueINS1F_23Sm100TmaWarpSpecializedILi2ELi1ELi112ELb1ELb0EEEJSI_NS5_IJNST_ISF_SC_EENST_ISG_SC_EEEEESJ_SK_SJ_SK_NS1F_6fusion15FusionCallbacksIS1J_NS1N_17LinearCombinationISJ_fSJ_fLNS_15FloatRoundStyleE2EEESI_S1M_JEEENS4_5SM1004TMEM4LOAD26SM100_TMEM_LOAD_16dp256b4xES11_NS12_INS13_ILi2ELi4ELi3EEES16_NST_INS5_IJS17_NSA_ILi32EEEEEENS5_IJS1Y_SC_EEEEEEENS4_17SM75_U32x4_LDSM_NENS4_14SM90_TMA_STOREES22_NS4_17SM90_U32x4_STSM_NENS4_39AutoVectorizingCopyWithAssumedAlignmentILi128EEEEEEvvEEEEvNT_6ParamsE)
        /*0008*/ 	.word	0x000000ff


	//----- nvinfo : EIATTR_FRAME_SIZE
	.align		4
.L_19:
        /*000c*/ 	.byte	0x04, 0x11
        /*000e*/ 	.short	(.L_21 - .L_20)
	.align		4
.L_20:
        /*0010*/ 	.word	index@($__internal_2_$__cuda_sm10x_tcgen05_guardrail_trap_unallocated_columns_being_dealloced)
        /*0014*/ 	.word	0x00000000


	//----- nvinfo : EIATTR_FRAME_SIZE
	.align		4
.L_21:
        /*0018*/ 	.byte	0x04, 0x11
        /*001a*/ 	.short	(.L_23 - .L_22)
	.align		4
.L_22:
        /*001c*/ 	.word	index@($__internal_1_$__cuda_sm10x_tcgen05_guardrail_trap_phase_invalid_during_alloc)
        /*0020*/ 	.word	0x00000000


	//----- nvinfo : EIATTR_FRAME_SIZE
	.align		4
.L_23:
        /*0024*/ 	.byte	0x04, 0x11
        /*0026*/ 	.short	(.L_25 - .L_24)
	.align		4
.L_24:
        /*0028*/ 	.word	index@($__internal_0_$__cuda_sm10x_tcgen05_guardrail_trap_col_being_dealloced_not_returned_by_alloc)
        /*002c*/ 	.word	0x00000000


	//----- nvinfo : EIATTR_FRAME_SIZE
	.align		4
.L_25:
        /*0030*/ 	.byte	0x04, 0x11
        /*0032*/ 	.short	(.L_27 - .L_26)
	.align		4
.L_26:
        /*0034*/ 	.word	index@(_ZN7cutlass13device_kernelINS_4gemm6kernel13GemmUniversalIN4cute5tupleIJiiiiEEENS1_10collective13CollectiveMmaINS1_35MainloopSm100TmaUmmaWarpSpecializedILi18ELi2ELi4ENS5_IJNS4_1CILi2EEENSA_ILi1EEESC_EEEEENS5_IJNSA_ILi64EEENSA_ILi224EEENSA_ILi16EEEEEENS_10bfloat16_tENS5_IJlSC_lEEESJ_SK_NS4_8TiledMMAINS4_8MMA_AtomIJNS4_20SM100_MMA_F16BF16_SSISJ_SJ_fLi64ELi224ELNS4_4UMMA5MajorE0ELSP_0ELNSO_7ScaleInE0ELSQ_0EEEEEENS4_6LayoutINS5_IJSC_SC_SC_EEENS5_IJNSA_ILi0EEESV_SV_EEEEENS5_IJNS4_10UnderscoreESY_SY_EEEEENS4_13SM90_TMA_LOADENS4_14ComposedLayoutINS4_7SwizzleILi1ELi4ELi3EEENS4_18smem_ptr_flag_bitsILi16EEENST_INS5_IJNSA_ILi8EEESH_EEENS5_IJSH_SC_EEEEEEEvNS4_8identityENS4_23SM90_TMA_LOAD_MULTICASTES1B_vS1C_EENS_8epilogue10collective18CollectiveEpilogueINS1F_23Sm100TmaWarpSpecializedILi2ELi1ELi112ELb1ELb0EEEJSI_NS5_IJNST_ISF_SC_EENST_ISG_SC_EEEEESJ_SK_SJ_SK_NS1F_6fusion15FusionCallbacksIS1J_NS1N_17LinearCombinationISJ_fSJ_fLNS_15FloatRoundStyleE2EEESI_S1M_JEEENS4_5SM1004TMEM4LOAD26SM100_TMEM_LOAD_16dp256b4xES11_NS12_INS13_ILi2ELi4ELi3EEES16_NST_INS5_IJS17_NSA_ILi32EEEEEENS5_IJS1Y_SC_EEEEEEENS4_17SM75_U32x4_LDSM_NENS4_14SM90_TMA_STOREES22_NS4_17SM90_U32x4_STSM_NENS4_39AutoVectorizingCopyWithAssumedAlignmentILi128EEEEEEvvEEEEvNT_6ParamsE)
        /*0038*/ 	.word	0x00000000


	//----- nvinfo : EIATTR_MIN_STACK_SIZE
	.align		4
.L_27:
        /*003c*/ 	.byte	0x04, 0x12
        /*003e*/ 	.short	(.L_29 - .L_28)
	.align		4
.L_28:
        /*0040*/ 	.word	index@(_ZN7cutlass13device_kernelINS_4gemm6kernel13GemmUniversalIN4cute5tupleIJiiiiEEENS1_10collective13CollectiveMmaINS1_35MainloopSm100TmaUmmaWarpSpecializedILi18ELi2ELi4ENS5_IJNS4_1CILi2EEENSA_ILi1EEESC_EEEEENS5_IJNSA_ILi64EEENSA_ILi224EEENSA_ILi16EEEEEENS_10bfloat16_tENS5_IJlSC_lEEESJ_SK_NS4_8TiledMMAINS4_8MMA_AtomIJNS4_20SM100_MMA_F16BF16_SSISJ_SJ_fLi64ELi224ELNS4_4UMMA5MajorE0ELSP_0ELNSO_7ScaleInE0ELSQ_0EEEEEENS4_6LayoutINS5_IJSC_SC_SC_EEENS5_IJNSA_ILi0EEESV_SV_EEEEENS5_IJNS4_10UnderscoreESY_SY_EEEEENS4_13SM90_TMA_LOADENS4_14ComposedLayoutINS4_7SwizzleILi1ELi4ELi3EEENS4_18smem_ptr_flag_bitsILi16EEENST_INS5_IJNSA_ILi8EEESH_EEENS5_IJSH_SC_EEEEEEEvNS4_8identityENS4_23SM90_TMA_LOAD_MULTICASTES1B_vS1C_EENS_8epilogue10collective18CollectiveEpilogueINS1F_23Sm100TmaWarpSpecializedILi2ELi1ELi112ELb1ELb0EEEJSI_NS5_IJNST_ISF_SC_EENST_ISG_SC_EEEEESJ_SK_SJ_SK_NS1F_6fusion15FusionCallbacksIS1J_NS1N_17LinearCombinationISJ_fSJ_fLNS_15FloatRoundStyleE2EEESI_S1M_JEEENS4_5SM1004TMEM4LOAD26SM100_TMEM_LOAD_16dp256b4xES11_NS12_INS13_ILi2ELi4ELi3EEES16_NST_INS5_IJS17_NSA_ILi32EEEEEENS5_IJS1Y_SC_EEEEEEENS4_17SM75_U32x4_LDSM_NENS4_14SM90_TMA_STOREES22_NS4_17SM90_U32x4_STSM_NENS4_39AutoVectorizingCopyWithAssumedAlignmentILi128EEEEEEvvEEEEvNT_6ParamsE)
        /*0044*/ 	.word	0x00000000
.L_29:


//--------------------- .nv.compat                --------------------------
	.section	.nv.compat,"",@"SHT_CUDA_COMPAT_INFO"
	.align	4
        /*0000*/ 	.byte	0x02, 0x09, 0x01, 0x00, 0x02, 0x02, 0x02, 0x00, 0x02, 0x05, 0x05, 0x00, 0x03, 0x07, 0x01, 0x01
        /*0010*/ 	.byte	0x02, 0x03, 0x01, 0x00, 0x02, 0x06, 0x01, 0x00, 0x04, 0x0b, 0x08, 0x00, 0x09, 0x00, 0x00, 0x00
        /*0020*/ 	.byte	0x00, 0x00, 0x00, 0x00


//--------------------- .nv.info._ZN7cutlass13device_kernelINS_4gemm6kernel13GemmUniversalIN4cute5tupleIJiiiiEEENS1_10collective13CollectiveMmaINS1_35MainloopSm100TmaUmmaWarpSpecializedILi18ELi2ELi4ENS5_IJNS4_1CILi2EEENSA_ILi1EEESC_EEEEENS5_IJNSA_ILi64EEENSA_ILi224EEENSA_ILi16EEEEEENS_10bfloat16_tENS5_IJlSC_lEEESJ_SK_NS4_8TiledMMAINS4_8MMA_AtomIJNS4_20SM100_MMA_F16BF16_SSISJ_SJ_fLi64ELi224ELNS4_4UMMA5MajorE0ELSP_0ELNSO_7ScaleInE0ELSQ_0EEEEEENS4_6LayoutINS5_IJSC_SC_SC_EEENS5_IJNSA_ILi0EEESV_SV_EEEEENS5_IJNS4_10UnderscoreESY_SY_EEEEENS4_13SM90_TMA_LOADENS4_14ComposedLayoutINS4_7SwizzleILi1ELi4ELi3EEENS4_18smem_ptr_flag_bitsILi16EEENST_INS5_IJNSA_ILi8EEESH_EEENS5_IJSH_SC_EEEEEEEvNS4_8identityENS4_23SM90_TMA_LOAD_MULTICASTES1B_vS1C_EENS_8epilogue10collective18CollectiveEpilogueINS1F_23Sm100TmaWarpSpecializedILi2ELi1ELi112ELb1ELb0EEEJSI_NS5_IJNST_ISF_SC_EENST_ISG_SC_EEEEESJ_SK_SJ_SK_NS1F_6fusion15FusionCallbacksIS1J_NS1N_17LinearCombinationISJ_fSJ_fLNS_15FloatRoundStyleE2EEESI_S1M_JEEENS4_5SM1004TMEM4LOAD26SM100_TMEM_LOAD_16dp256b4xES11_NS12_INS13_ILi2ELi4ELi3EEES16_NST_INS5_IJS17_NSA_ILi32EEEEEENS5_IJS1Y_SC_EEEEEEENS4_17SM75_U32x4_LDSM_NENS4_14SM90_TMA_STOREES22_NS4_17SM90_U32x4_STSM_NENS4_39AutoVectorizingCopyWithAssumedAlignmentILi128EEEEEEvvEEEEvNT_6ParamsE --------------------------
	.section	.nv.info._ZN7cutlass13device_kernelINS_4gemm6kernel13GemmUniversalIN4cute5tupleIJiiiiEEENS1_10collective13CollectiveMmaINS1_35MainloopSm100TmaUmmaWarpSpecializedILi18ELi2ELi4ENS5_IJNS4_1CILi2EEENSA_ILi1EEESC_EEEEENS5_IJNSA_ILi64EEENSA_ILi224EEENSA_ILi16EEEEEENS_10bfloat16_tENS5_IJlSC_lEEESJ_SK_NS4_8TiledMMAINS4_8MMA_AtomIJNS4_20SM100_MMA_F16BF16_SSISJ_SJ_fLi64ELi224ELNS4_4UMMA5MajorE0ELSP_0ELNSO_7ScaleInE0ELSQ_0EEEEEENS4_6LayoutINS5_IJSC_SC_SC_EEENS5_IJNSA_ILi0EEESV_SV_EEEEENS5_IJNS4_10UnderscoreESY_SY_EEEEENS4_13SM90_TMA_LOADENS4_14ComposedLayoutINS4_7SwizzleILi1ELi4ELi3EEENS4_18smem_ptr_flag_bitsILi16EEENST_INS5_IJNSA_ILi8EEESH_EEENS5_IJSH_SC_EEEEEEEvNS4_8identityENS4_23SM90_TMA_LOAD_MULTICASTES1B_vS1C_EENS_8epilogue10collective18CollectiveEpilogueINS1F_23Sm100TmaWarpSpecializedILi2ELi1ELi112ELb1ELb0EEEJSI_NS5_IJNST_ISF_SC_EENST_ISG_SC_EEEEESJ_SK_SJ_SK_NS1F_6fusion15FusionCallbacksIS1J_NS1N_17LinearCombinationISJ_fSJ_fLNS_15FloatRoundStyleE2EEESI_S1M_JEEENS4_5SM1004TMEM4LOAD26SM100_TMEM_LOAD_16dp256b4xES11_NS12_INS13_ILi2ELi4ELi3EEES16_NST_INS5_IJS17_NSA_ILi32EEEEEENS5_IJS1Y_SC_EEEEEEENS4_17SM75_U32x4_LDSM_NENS4_14SM90_TMA_STOREES22_NS4_17SM90_U32x4_STSM_NENS4_39AutoVectorizingCopyWithAssumedAlignmentILi128EEEEEEvvEEEEvNT_6ParamsE,"",@"SHT_CUDA_INFO"
	.sectionflags	@""
	.align	4


	//----- nvinfo : EIATTR_CUDA_API_VERSION
	.align		4
        /*0000*/ 	.byte	0x04, 0x37
        /*0002*/ 	.short	(.L_31 - .L_30)
.L_30:
        /*0004*/ 	.word	0x00000082


	//----- nvinfo : EIATTR_KPARAM_INFO
	.align		4
.L_31:
        /*0008*/ 	.byte	0x04, 0x17
        /*000a*/ 	.short	(.L_33 - .L_32)
.L_32:
        /*000c*/ 	.word	0x00000000
        /*0010*/ 	.short	0x0000
        /*0012*/ 	.short	0x0000
        /*0014*/ 	.byte	0x00, 0xf0, 0x01, 0x20


	//----- nvinfo : EIATTR_AT_ENTRY_FRAGMENTS
	.align		4
.L_33:
        /*0018*/ 	.byte	0x04, 0x4f
        /*001a*/ 	.short	(.L_35 - .L_34)


	//   ....[0]....
.L_34:
        /*001c*/ 	.word	0x00000006


	//----- nvinfo : EIATTR_RESERVED_SMEM_USED
	.align		4
.L_35:
        /*0020*/ 	.byte	0x01, 0x41
	.zero		2


	//----- nvinfo : EIATTR_SPARSE_MMA_MASK
	.align		4
        /*0024*/ 	.byte	0x03, 0x50
        /*0026*/ 	.short	0x0000


	//----- nvinfo : EIATTR_TCGEN05_1CTA_USED
	.align		4
        /*0028*/ 	.byte	0x01, 0x51
	.zero		2


	//----- nvinfo : EIATTR_MAXREG_COUNT
	.align		4
        /*002c*/ 	.byte	0x03, 0x1b
        /*002e*/ 	.short	0x00ff


	//----- nvinfo : EIATTR_NUM_BARRIERS
	.align		4
        /*0030*/ 	.byte	0x02, 0x4c
        /*0032*/ 	.byte	0x07
	.zero		1


	//----- nvinfo : EIATTR_EXTERNS
	.align		4
        /*0034*/ 	.byte	0x04, 0x0f
        /*0036*/ 	.short	(.L_37 - .L_36)


	//   ....[0]....
	.align		4
.L_36:
        /*0038*/ 	.word	index@(__assertfail)


	//----- nvinfo : EIATTR_MERCURY_ISA_VERSION
	.align		4
.L_37:
        /*003c*/ 	.byte	0x03, 0x5f
        /*003e*/ 	.short	0x0101


	//----- nvinfo : EIATTR_INT_WARP_WIDE_INSTR_OFFSETS
	.align		4
        /*0040*/ 	.byte	0x04, 0x31
        /*0042*/ 	.short	(.L_39 - .L_38)


	//   ....[0]....
.L_38:
        /*0044*/ 	.word	0x000044c0


	//   ....[1]....
        /*0048*/ 	.word	0x000044e0


	//   ....[2]....
        /*004c*/ 	.word	0x00004510


	//   ....[3]....
        /*0050*/ 	.word	0x00005120


	//   ....[4]....
        /*0054*/ 	.word	0x00005130


	//   ....[5]....
        /*0058*/ 	.word	0x000052f0


	//   ....[6]....
        /*005c*/ 	.word	0x00005310


	//   ....[7]....
        /*0060*/ 	.word	0x00005330


	//   ....[8]....
        /*0064*/ 	.word	0x00005350


	//   ....[9]....
        /*0068*/ 	.word	0x000053f0


	//   ....[10]....
        /*006c*/ 	.word	0x00005450


	//----- nvinfo : EIATTR_COOP_GROUP_MASK_REGIDS
	.align		4
.L_39:
        /*0070*/ 	.byte	0x04, 0x29
        /*0072*/ 	.short	(.L_41 - .L_40)


	//   ....[0]....
.L_40:
        /*0074*/ 	.word	0xffffffff


	//   ....[1]....
        /*0078*/ 	.word	0xffffffff


	//   ....[2]....
        /*007c*/ 	.word	0xffffffff


	//   ....[3]....
        /*0080*/ 	.word	0xffffffff


	//   ....[4]....
        /*0084*/ 	.word	0xffffffff


	//   ....[5]....
        /*0088*/ 	.word	0xffffffff


	//   ....[6]....
        /*008c*/ 	.word	0xffffffff


	//   ....[7]....
        /*0090*/ 	.word	0xffffffff


	//   ....[8]....
        /*0094*/ 	.word	0xffffffff


	//   ....[9]....
        /*0098*/ 	.word	0xffffffff


	//   ....[10]....
        /*009c*/ 	.word	0xffffffff


	//   ....[11]....
        /*00a0*/ 	.word	0xffffffff


	//   ....[12]....
        /*00a4*/ 	.word	0xffffffff


	//   ....[13]....
        /*00a8*/ 	.word	0xffffffff


	//----- nvinfo : EIATTR_COOP_GROUP_INSTR_OFFSETS
	.align		4
.L_41:
        /*00ac*/ 	.byte	0x04, 0x28
        /*00ae*/ 	.short	(.L_43 - .L_42)


	//   ....[0]....
.L_42:
        /*00b0*/ 	.word	0x00000080


	//   ....[1]....
        /*00b4*/ 	.word	0x000004e0


	//   ....[2]....
        /*00b8*/ 	.word	0x00000860


	//   ....[3]....
        /*00bc*/ 	.word	0x000009c0


	//   ....[4]....
        /*00c0*/ 	.word	0x00000ac0


	//   ....[5]....
        /*00c4*/ 	.word	0x00000c30


	//   ....[6]....
        /*00c8*/ 	.word	0x00000dd0


	//   ....[7]....
        /*00cc*/ 	.word	0x00000f90


	//   ....[8]....
        /*00d0*/ 	.word	0x00002190


	//   ....[9]....
        /*00d4*/ 	.word	0x00003810


	//   ....[10]....
        /*00d8*/ 	.word	0x00003a20


	//   ....[11]....
        /*00dc*/ 	.word	0x00003a50


	//   ....[12]....
        /*00e0*/ 	.word	0x000043a0


	//   ....[13]....
        /*00e4*/ 	.word	0x000045d0


	//----- nvinfo : EIATTR_VRC_CTA_INIT_COUNT
	.align		4
.L_43:
        /*00e8*/ 	.byte	0x02, 0x4a
        /*00ea*/ 	.byte	0x80
	.zero		1


	//----- nvinfo : EIATTR_SYSCALL_OFFSETS
	.align		4
        /*00ec*/ 	.byte	0x04, 0x46
        /*00ee*/ 	.short	(.L_45 - .L_44)


	//   ....[0]....
.L_44:
        /*00f0*/ 	.word	0x00005f20


	//   ....[1]....
        /*00f4*/ 	.word	0x00006010


	//   ....[2]....
        /*00f8*/ 	.word	0x00006c80


	//   ....[3]....
        /*00fc*/ 	.word	0x00006df0


	//   ....[4]....
        /*0100*/ 	.word	0x00006f60


	//   ....[5]....
        /*0104*/ 	.word	0x000070d0


	//   ....[6]....
        /*0108*/ 	.word	0x00007240


	//   ....[7]....
        /*010c*/ 	.word	0x000073b0


	//   ....[8]....
        /*0110*/ 	.word	0x00007520


	//----- nvinfo : EIATTR_MBARRIER_INSTR_OFFSETS
	.align		4
.L_45:
        /*0114*/ 	.byte	0x04, 0x39
        /*0116*/ 	.short	(.L_47 - .L_46)


	//   ....[0]....
.L_46:
        /*0118*/ 	.word	0x00000600
        /*011c*/ 	.word	0x000000ff
        /*0120*/ 	.word	0x00000000
        /*0124*/ 	.short	0x0100
        /*0126*/ 	.byte	0x04
	.zero		1


	//   ....[1]....
        /*0128*/ 	.word	0x00000610
        /*012c*/ 	.word	0x000000ff
        /*0130*/ 	.word	0x00000090
        /*0134*/ 	.short	0x0100
        /*0136*/ 	.byte	0x04
	.zero		1


	//   ....[2]....
        /*0138*/ 	.word	0x00000620
        /*013c*/ 	.word	0x000000ff
        /*0140*/ 	.word	0x00000008
        /*0144*/ 	.short	0x0100
        /*0146*/ 	.byte	0x04
	.zero		1


	//   ....[3]....
        /*0148*/ 	.word	0x00000630
        /*014c*/ 	.word	0x000000ff
        /*0150*/ 	.word	0x00000098
        /*0154*/ 	.short	0x0100
        /*0156*/ 	.byte	0x04
	.zero		1


	//   ....[4]....
        /*0158*/ 	.word	0x00000640
        /*015c*/ 	.word	0x000000ff
        /*0160*/ 	.word	0x00000010
        /*0164*/ 	.short	0x0100
        /*0166*/ 	.byte	0x04
	.zero		1


	//   ....[5]....
        /*0168*/ 	.word	0x00000650
        /*016c*/ 	.word	0x000000ff
        /*0170*/ 	.word	0x000000a0
        /*0174*/ 	.short	0x0100
        /*0176*/ 	.byte	0x04
	.zero		1


	//   ....[6]....
        /*0178*/ 	.word	0x00000660
        /*017c*/ 	.word	0x000000ff
        /*0180*/ 	.word	0x00000018
        /*0184*/ 	.short	0x0100
        /*0186*/ 	.byte	0x04
	.zero		1


	//   ....[7]....
        /*0188*/ 	.word	0x00000670
        /*018c*/ 	.word	0x000000ff
        /*0190*/ 	.word	0x000000a8
        /*0194*/ 	.short	0x0100
        /*0196*/ 	.byte	0x04
	.zero		1


	//   ....[8]....
        /*0198*/ 	.word	0x00000680
        /*019c*/ 	.word	0x000000ff
        /*01a0*/ 	.word	0x00000020
        /*01a4*/ 	.short	0x0100
        /*01a6*/ 	.byte	0x04
	.zero		1


	//   ....[9]....
        /*01a8*/ 	.word	0x00000690
        /*01ac*/ 	.word	0x000000ff
        /*01b0*/ 	.word	0x000000b0
        /*01b4*/ 	.short	0x0100
        /*01b6*/ 	.byte	0x04
	.zero		1


	//   ....[10]....
        /*01b8*/ 	.word	0x000006a0
        /*01bc*/ 	.word	0x000000ff
        /*01c0*/ 	.word	0x00000028
        /*01c4*/ 	.short	0x0100
        /*01c6*/ 	.byte	0x04
	.zero		1


	//   ....[11]....
        /*01c8*/ 	.word	0x000006b0
        /*01cc*/ 	.word	0x000000ff
        /*01d0*/ 	.word	0x000000b8
        /*01d4*/ 	.short	0x0100
        /*01d6*/ 	.byte	0x04
	.zero		1


	//   ....[12]....
        /*01d8*/ 	.word	0x000006c0
        /*01dc*/ 	.word	0x000000ff
        /*01e0*/ 	.word	0x00000030
        /*01e4*/ 	.short	0x0100
        /*01e6*/ 	.byte	0x04
	.zero		1


	//   ....[13]....
        /*01e8*/ 	.word	0x000006d0
        /*01ec*/ 	.word	0x000000ff
        /*01f0*/ 	.word	0x000000c0
        /*01f4*/ 	.short	0x0100
        /*01f6*/ 	.byte	0x04
	.zero		1


	//   ....[14]....
        /*01f8*/ 	.word	0x000006e0
        /*01fc*/ 	.word	0x000000ff
        /*0200*/ 	.word	0x00000038
        /*0204*/ 	.short	0x0100
        /*0206*/ 	.byte	0x04
	.zero		1


	//   ....[15]....
        /*0208*/ 	.word	0x000006f0
        /*020c*/ 	.word	0x000000ff
        /*0210*/ 	.word	0x000000c8
        /*0214*/ 	.short	0x0100
        /*0216*/ 	.byte	0x04
	.zero		1


	//   ....[16]....
        /*0218*/ 	.word	0x00000700
        /*021c*/ 	.word	0x000000ff
        /*0220*/ 	.word	0x00000040
        /*0224*/ 	.short	0x0100
        /*0226*/ 	.byte	0x04
	.zero		1


	//   ....[17]....
        /*0228*/ 	.word	0x00000710
        /*022c*/ 	.word	0x000000ff
        /*0230*/ 	.word	0x000000d0
        /*0234*/ 	.short	0x0100
        /*0236*/ 	.byte	0x04
	.zero		1


	//   ....[18]....
        /*0238*/ 	.word	0x00000720
        /*023c*/ 	.word	0x000000ff
        /*0240*/ 	.word	0x00000048
        /*0244*/ 	.short	0x0100
        /*0246*/ 	.byte	0x04
	.zero		1


	//   ....[19]....
        /*0248*/ 	.word	0x00000730
        /*024c*/ 	.word	0x000000ff
        /*0250*/ 	.word	0x000000d8
        /*0254*/ 	.short	0x0100
        /*0256*/ 	.byte	0x04
	.zero		1


	//   ....[20]....
        /*0258*/ 	.word	0x00000740
        /*025c*/ 	.word	0x000000ff
        /*0260*/ 	.word	0x00000050
        /*0264*/ 	.short	0x0100
        /*0266*/ 	.byte	0x04
	.zero		1


	//   ....[21]....
        /*0268*/ 	.word	0x00000750
        /*026c*/ 	.word	0x000000ff
        /*0270*/ 	.word	0x000000e0
        /*0274*/ 	.short	0x0100
        /*0276*/ 	.byte	0x04
	.zero		1


	//   ....[22]....
        /*0278*/ 	.word	0x00000760
        /*027c*/ 	.word	0x000000ff
        /*0280*/ 	.word	0x00000058
        /*0284*/ 	.short	0x0100
        /*0286*/ 	.byte	0x04
	.zero		1


	//   ....[23]....
        /*0288*/ 	.word	0x00000770
        /*028c*/ 	.word	0x000000ff
        /*0290*/ 	.word	0x000000e8
        /*0294*/ 	.short	0x0100
        /*0296*/ 	.byte	0x04
	.zero		1


	//   ....[24]....
        /*0298*/ 	.word	0x00000780
        /*029c*/ 	.word	0x000000ff
        /*02a0*/ 	.word	0x00000060
        /*02a4*/ 	.short	0x0100
        /*02a6*/ 	.byte	0x04
	.zero		1


	//   ....[25]....
        /*02a8*/ 	.word	0x00000790
        /*02ac*/ 	.word	0x000000ff
        /*02b0*/ 	.word	0x000000f0
        /*02b4*/ 	.short	0x0100
        /*02b6*/ 	.byte	0x04
	.zero		1


	//   ....[26]....
        /*02b8*/ 	.word	0x000007a0
        /*02bc*/ 	.word	0x000000ff
        /*02c0*/ 	.word	0x00000068
        /*02c4*/ 	.short	0x0100
        /*02c6*/ 	.byte	0x04
	.zero		1


	//   ....[27]....
        /*02c8*/ 	.word	0x000007b0
        /*02cc*/ 	.word	0x000000ff
        /*02d0*/ 	.word	0x000000f8
        /*02d4*/ 	.short	0x0100
        /*02d6*/ 	.byte	0x04
	.zero		1


	//   ....[28]....
        /*02d8*/ 	.word	0x000007c0
        /*02dc*/ 	.word	0x000000ff
        /*02e0*/ 	.word	0x00000070
        /*02e4*/ 	.short	0x0100
        /*02e6*/ 	.byte	0x04
	.zero		1


	//   ....[29]....
        /*02e8*/ 	.word	0x000007d0
        /*02ec*/ 	.word	0x000000ff
        /*02f0*/ 	.word	0x00000100
        /*02f4*/ 	.short	0x0100
        /*02f6*/ 	.byte	0x04
	.zero		1


	//   ....[30]....
        /*02f8*/ 	.word	0x000007e0
        /*02fc*/ 	.word	0x000000ff
        /*0300*/ 	.word	0x00000078
        /*0304*/ 	.short	0x0100
        /*0306*/ 	.byte	0x04
	.zero		1


	//   ....[31]....
        /*0308*/ 	.word	0x000007f0
        /*030c*/ 	.word	0x000000ff
        /*0310*/ 	.word	0x00000108
        /*0314*/ 	.short	0x0100
        /*0316*/ 	.byte	0x04
	.zero		1


	//   ....[32]....
        /*0318*/ 	.word	0x00000800
        /*031c*/ 	.word	0x000000ff
        /*0320*/ 	.word	0x00000080
        /*0324*/ 	.short	0x0100
        /*0326*/ 	.byte	0x04
	.zero		1


	//   ....[33]....
        /*0328*/ 	.word	0x00000810
        /*032c*/ 	.word	0x000000ff
        /*0330*/ 	.word	0x00000110
        /*0334*/ 	.short	0x0100
        /*0336*/ 	.byte	0x04
	.zero		1


	//   ....[34]....
        /*0338*/ 	.word	0x00000820
        /*033c*/ 	.word	0x000000ff
        /*0340*/ 	.word	0x00000088
        /*0344*/ 	.short	0x0100
        /*0346*/ 	.byte	0x04
	.zero		1


	//   ....[35]....
        /*0348*/ 	.word	0x00000830
        /*034c*/ 	.word	0x000000ff
        /*0350*/ 	.word	0x00000118
        /*0354*/ 	.short	0x0100
        /*0356*/ 	.byte	0x04
	.zero		1


	//   ....[36]....
        /*0358*/ 	.word	0x00000970
        /*035c*/ 	.word	0x000000ff
        /*0360*/ 	.word	0x00000120
        /*0364*/ 	.short	0x0100
        /*0366*/ 	.byte	0x04
	.zero		1


	//   ....[37]....
        /*0368*/ 	.word	0x00000980
        /*036c*/ 	.word	0x000000ff
        /*0370*/ 	.word	0x00000130
        /*0374*/ 	.short	0x0100
        /*0376*/ 	.byte	0x04
	.zero		1


	//   ....[38]....
        /*0378*/ 	.word	0x00000990
        /*037c*/ 	.word	0x000000ff
        /*0380*/ 	.word	0x00000128
        /*0384*/ 	.short	0x0100
        /*0386*/ 	.byte	0x04
	.zero		1


	//   ....[39]....
        /*0388*/ 	.word	0x000009a0
        /*038c*/ 	.word	0x000000ff
        /*0390*/ 	.word	0x00000138
        /*0394*/ 	.short	0x0100
        /*0396*/ 	.byte	0x04
	.zero		1


	//   ....[40]....
        /*0398*/ 	.word	0x00000a90
        /*039c*/ 	.word	0x000000ff
        /*03a0*/ 	.word	0x00000140
        /*03a4*/ 	.short	0x0100
        /*03a6*/ 	.byte	0x06
	.zero		1


	//   ....[41]....
        /*03a8*/ 	.word	0x00000aa0
        /*03ac*/ 	.word	0x000000ff
        /*03b0*/ 	.word	0x00000148
        /*03b4*/ 	.short	0x0100
        /*03b6*/ 	.byte	0x06
	.zero		1


	//   ....[42]....
        /*03b8*/ 	.word	0x00000be0
        /*03bc*/ 	.word	0x000000ff
        /*03c0*/ 	.word	0x00000150
        /*03c4*/ 	.short	0x0100
        /*03c6*/ 	.byte	0x06
	.zero		1


	//   ....[43]....
        /*03c8*/ 	.word	0x00000bf0
        /*03cc*/ 	.word	0x000000ff
        /*03d0*/ 	.word	0x00000160
        /*03d4*/ 	.short	0x0100
        /*03d6*/ 	.byte	0x06
	.zero		1


	//   ....[44]....
        /*03d8*/ 	.word	0x00000c00
        /*03dc*/ 	.word	0x000000ff
        /*03e0*/ 	.word	0x00000158
        /*03e4*/ 	.short	0x0100
        /*03e6*/ 	.byte	0x06
	.zero		1


	//   ....[45]....
        /*03e8*/ 	.word	0x00000c10
        /*03ec*/ 	.word	0x000000ff
        /*03f0*/ 	.word	0x00000168
        /*03f4*/ 	.short	0x0100
        /*03f6*/ 	.byte	0x06
	.zero		1


	//   ....[46]....
        /*03f8*/ 	.word	0x00000d40
        /*03fc*/ 	.word	0x000000ff
        /*0400*/ 	.word	0x00000170
        /*0404*/ 	.short	0x0100
        /*0406*/ 	.byte	0x04
	.zero		1


	//   ....[47]....
        /*0408*/ 	.word	0x00000d50
        /*040c*/ 	.word	0x000000ff
        /*0410*/ 	.word	0x00000190
        /*0414*/ 	.short	0x0100
        /*0416*/ 	.byte	0x04
	.zero		1


	//   ....[48]....
        /*0418*/ 	.word	0x00000d60
        /*041c*/ 	.word	0x000000ff
        /*0420*/ 	.word	0x00000178
        /*0424*/ 	.short	0x0100
        /*0426*/ 	.byte	0x04
	.zero		1


	//   ....[49]....
        /*0428*/ 	.word	0x00000d70
        /*042c*/ 	.word	0x000000ff
        /*0430*/ 	.word	0x00000198
        /*0434*/ 	.short	0x0100
        /*0436*/ 	.byte	0x04
	.zero		1


	//   ....[50]....
        /*0438*/ 	.word	0x00000d80
        /*043c*/ 	.word	0x000000ff
        /*0440*/ 	.word	0x00000180
        /*0444*/ 	.short	0x0100
        /*0446*/ 	.byte	0x04
	.zero		1


	//   ....[51]....
        /*0448*/ 	.word	0x00000d90
        /*044c*/ 	.word	0x000000ff
        /*0450*/ 	.word	0x000001a0
        /*0454*/ 	.short	0x0100
        /*0456*/ 	.byte	0x04
	.zero		1


	//   ....[52]....
        /*0458*/ 	.word	0x00000da0
        /*045c*/ 	.word	0x000000ff
        /*0460*/ 	.word	0x00000188
        /*0464*/ 	.short	0x0100
        /*0466*/ 	.byte	0x04
	.zero		1


	//   ....[53]....
        /*0468*/ 	.word	0x00000db0
        /*046c*/ 	.word	0x000000ff
        /*0470*/ 	.word	0x000001a8
        /*0474*/ 	.short	0x0100
        /*0476*/ 	.byte	0x04
	.zero		1


	//   ....[54]....
        /*0478*/ 	.word	0x00000ea0
        /*047c*/ 	.word	0x000000ff
        /*0480*/ 	.word	0x000001b0
        /*0484*/ 	.short	0x0100
        /*0486*/ 	.byte	0x04
	.zero		1


	//   ....[55]....
        /*0488*/ 	.word	0x00000eb0
        /*048c*/ 	.word	0x000000ff
        /*0490*/ 	.word	0x000001c0
        /*0494*/ 	.short	0x0100
        /*0496*/ 	.byte	0x04
	.zero		1


	//   ....[56]....
        /*0498*/ 	.word	0x00000ec0
        /*049c*/ 	.word	0x000000ff
        /*04a0*/ 	.word	0x000001b8
        /*04a4*/ 	.short	0x0100
        /*04a6*/ 	.byte	0x04
	.zero		1


	//   ....[57]....
        /*04a8*/ 	.word	0x00000ed0
        /*04ac*/ 	.word	0x000000ff
        /*04b0*/ 	.word	0x000001c8
        /*04b4*/ 	.short	0x0100
        /*04b6*/ 	.byte	0x04
	.zero		1


	//   ....[58]....
        /*04b8*/ 	.word	0x00001a30
        /*04bc*/ 	.word	0x00000000
        /*04c0*/ 	.word	0x000001c0
        /*04c4*/ 	.short	0x010a
        /*04c6*/ 	.byte	0xff
	.zero		1


	//   ....[59]....
        /*04c8*/ 	.word	0x00001a50
        /*04cc*/ 	.word	0x00000000
        /*04d0*/ 	.word	0x000001b0
        /*04d4*/ 	.short	0x0101
        /*04d6*/ 	.byte	0xff
	.zero		1


	//   ....[60]....
        /*04d8*/ 	.word	0x00001b10
        /*04dc*/ 	.word	0x000000ff
        /*04e0*/ 	.word	0x00000090
        /*04e4*/ 	.short	0x010a
        /*04e6*/ 	.byte	0x06
	.zero		1


	//   ....[61]....
        /*04e8*/ 	.word	0x00001b90
        /*04ec*/ 	.word	0x000000ff
        /*04f0*/ 	.word	0x00000090
        /*04f4*/ 	.short	0x010a
        /*04f6*/ 	.byte	0x21
	.zero		1


	//   ....[62]....
        /*04f8*/ 	.word	0x00001d20
        /*04fc*/ 	.word	0x000000ff
        /*0500*/ 	.word	0x00000090
        /*0504*/ 	.short	0x010a
        /*0506*/ 	.byte	0x06
	.zero		1


	//   ....[63]....
        /*0508*/ 	.word	0x00001e50
        /*050c*/ 	.word	0x000000ff
        /*0510*/ 	.word	0x00000148
        /*0514*/ 	.short	0x0101
        /*0516*/ 	.byte	0x16
	.zero		1


	//   ....[64]....
        /*0518*/ 	.word	0x00001e70
        /*051c*/ 	.word	0x000000ff
        /*0520*/ 	.word	0x00000090
        /*0524*/ 	.short	0x010a
        /*0526*/ 	.byte	0x06
	.zero		1


	//   ....[65]....
        /*0528*/ 	.word	0x00001ef0
        /*052c*/ 	.word	0x000000ff
        /*0530*/ 	.word	0x00000090
        /*0534*/ 	.short	0x010a
        /*0536*/ 	.byte	0x09
	.zero		1


	//   ....[66]....
        /*0538*/ 	.word	0x00002080
        /*053c*/ 	.word	0x000000ff
        /*0540*/ 	.word	0x00000090
        /*0544*/ 	.short	0x010a
        /*0546*/ 	.byte	0x07
	.zero		1


	//   ....[67]....
        /*0548*/ 	.word	0x000021c0
        /*054c*/ 	.word	0x00000003
        /*0550*/ 	.word	0x00000150
        /*0554*/ 	.short	0x010a
        /*0556*/ 	.byte	0xff
	.zero		1


	//   ....[68]....
        /*0558*/ 	.word	0x00002310
        /*055c*/ 	.word	0x00000000
        /*0560*/ 	.word	0x00000000
        /*0564*/ 	.short	0x0101
        /*0566*/ 	.byte	0xff
	.zero		1


	//   ....[69]....
        /*0568*/ 	.word	0x000028b0
        /*056c*/ 	.word	0x000000ff
        /*0570*/ 	.word	0x00000000
        /*0574*/ 	.short	0x010a
        /*0576*/ 	.byte	0x04
	.zero		1


	//   ....[70]....
        /*0578*/ 	.word	0x00002940
        /*057c*/ 	.word	0x000000ff
        /*0580*/ 	.word	0x00000000
        /*0584*/ 	.short	0x010a
        /*0586*/ 	.byte	0x05
	.zero		1


	//   ....[71]....
        /*0588*/ 	.word	0x000029d0
        /*058c*/ 	.word	0x000000ff
        /*0590*/ 	.word	0x00000000
        /*0594*/ 	.short	0x010a
        /*0596*/ 	.byte	0x05
	.zero		1


	//   ....[72]....
        /*0598*/ 	.word	0x00002a60
        /*059c*/ 	.word	0x000000ff
        /*05a0*/ 	.word	0x00000000
        /*05a4*/ 	.short	0x010a
        /*05a6*/ 	.byte	0x05
	.zero		1


	//   ....[73]....
        /*05a8*/ 	.word	0x00002af0
        /*05ac*/ 	.word	0x000000ff
        /*05b0*/ 	.word	0x00000000
        /*05b4*/ 	.short	0x010a
        /*05b6*/ 	.byte	0x05
	.zero		1


	//   ....[74]....
        /*05b8*/ 	.word	0x00002b80
        /*05bc*/ 	.word	0x000000ff
        /*05c0*/ 	.word	0x00000000
        /*05c4*/ 	.short	0x010a
        /*05c6*/ 	.byte	0x05
	.zero		1


	//   ....[75]....
        /*05c8*/ 	.word	0x00002c10
        /*05cc*/ 	.word	0x000000ff
        /*05d0*/ 	.word	0x00000000
        /*05d4*/ 	.short	0x010a
        /*05d6*/ 	.byte	0x05
	.zero		1


	//   ....[76]....
        /*05d8*/ 	.word	0x00002ca0
        /*05dc*/ 	.word	0x000000ff
        /*05e0*/ 	.word	0x00000000
        /*05e4*/ 	.short	0x010a
        /*05e6*/ 	.byte	0x05
	.zero		1


	//   ....[77]....
        /*05e8*/ 	.word	0x00002d30
        /*05ec*/ 	.word	0x000000ff
        /*05f0*/ 	.word	0x00000000
        /*05f4*/ 	.short	0x010a
        /*05f6*/ 	.byte	0x05
	.zero		1


	//   ....[78]....
        /*05f8*/ 	.word	0x00002dc0
        /*05fc*/ 	.word	0x000000ff
        /*0600*/ 	.word	0x00000000
        /*0604*/ 	.short	0x010a
        /*0606*/ 	.byte	0x05
	.zero		1


	//   ....[79]....
        /*0608*/ 	.word	0x00002e50
        /*060c*/ 	.word	0x000000ff
        /*0610*/ 	.word	0x00000000
        /*0614*/ 	.short	0x010a
        /*0616*/ 	.byte	0x05
	.zero		1


	//   ....[80]....
        /*0618*/ 	.word	0x00002ee0
        /*061c*/ 	.word	0x000000ff
        /*0620*/ 	.word	0x00000000
        /*0624*/ 	.short	0x010a
        /*0626*/ 	.byte	0x05
	.zero		1


	//   ....[81]....
        /*0628*/ 	.word	0x00002f70
        /*062c*/ 	.word	0x000000ff
        /*0630*/ 	.word	0x00000000
        /*0634*/ 	.short	0x010a
        /*0636*/ 	.byte	0x05
	.zero		1


	//   ....[82]....
        /*0638*/ 	.word	0x00003000
        /*063c*/ 	.word	0x000000ff
        /*0640*/ 	.word	0x00000000
        /*0644*/ 	.short	0x010a
        /*0646*/ 	.byte	0x05
	.zero		1


	//   ....[83]....
        /*0648*/ 	.word	0x00003090
        /*064c*/ 	.word	0x000000ff
        /*0650*/ 	.word	0x00000000
        /*0654*/ 	.short	0x010a
        /*0656*/ 	.byte	0x05
	.zero		1


	//   ....[84]....
        /*0658*/ 	.word	0x00003120
        /*065c*/ 	.word	0x000000ff
        /*0660*/ 	.word	0x00000000
        /*0664*/ 	.short	0x010a
        /*0666*/ 	.byte	0x05
	.zero		1


	//   ....[85]....
        /*0668*/ 	.word	0x000031b0
        /*066c*/ 	.word	0x000000ff
        /*0670*/ 	.word	0x00000000
        /*0674*/ 	.short	0x010a
        /*0676*/ 	.byte	0x05
	.zero		1


	//   ....[86]....
        /*0678*/ 	.word	0x00003250
        /*067c*/ 	.word	0x00000000
        /*0680*/ 	.word	0x00000000
        /*0684*/ 	.short	0x010a
        /*0686*/ 	.byte	0xff
	.zero		1


	//   ....[87]....
        /*0688*/ 	.word	0x00003370
        /*068c*/ 	.word	0x00000002
        /*0690*/ 	.word	0x000001b0
        /*0694*/ 	.short	0x010a
        /*0696*/ 	.byte	0xff
	.zero		1


	//   ....[88]....
        /*0698*/ 	.word	0x000033d0
        /*069c*/ 	.word	0x00000004
        /*06a0*/ 	.word	0x00000000
        /*06a4*/ 	.short	0x0101
        /*06a6*/ 	.byte	0xff
	.zero		1


	//   ....[89]....
        /*06a8*/ 	.word	0x000033f0
        /*06ac*/ 	.word	0x000000ff
        /*06b0*/ 	.word	0x00000160
        /*06b4*/ 	.short	0x010a
        /*06b6*/ 	.byte	0x04
	.zero		1


	//   ....[90]....
        /*06b8*/ 	.word	0x00003510
        /*06bc*/ 	.word	0x00000002
        /*06c0*/ 	.word	0x00000150
        /*06c4*/ 	.short	0x010a
        /*06c6*/ 	.byte	0xff
	.zero		1


	//   ....[91]....
        /*06c8*/ 	.word	0x00003620
        /*06cc*/ 	.word	0x00000002
        /*06d0*/ 	.word	0x00000000
        /*06d4*/ 	.short	0x0101
        /*06d6*/ 	.byte	0xff
	.zero		1


	//   ....[92]....
        /*06d8*/ 	.word	0x000036b0
        /*06dc*/ 	.word	0x000000ff
        /*06e0*/ 	.word	0x00000160
        /*06e4*/ 	.short	0x0106
        /*06e6*/ 	.byte	0x04
	.zero		1


	//   ....[93]....
        /*06e8*/ 	.word	0x000036d0
        /*06ec*/ 	.word	0x000000ff
        /*06f0*/ 	.word	0x00000160
        /*06f4*/ 	.short	0x010a
        /*06f6*/ 	.byte	0x04
	.zero		1


	//   ....[94]....
        /*06f8*/ 	.word	0x00003760
        /*06fc*/ 	.word	0x000000ff
        /*0700*/ 	.word	0x00000160
        /*0704*/ 	.short	0x0106
        /*0706*/ 	.byte	0x06
	.zero		1


	//   ....[95]....
        /*0708*/ 	.word	0x000037a0
        /*070c*/ 	.word	0x00000000
        /*0710*/ 	.word	0x00000160
        /*0714*/ 	.short	0x010a
        /*0716*/ 	.byte	0xff
	.zero		1


	//   ....[96]....
        /*0718*/ 	.word	0x00003c90
        /*071c*/ 	.word	0x00000000
        /*0720*/ 	.word	0x00000150
        /*0724*/ 	.short	0x010a
        /*0726*/ 	.byte	0xff
	.zero		1


	//   ....[97]....
        /*0728*/ 	.word	0x00003d90
        /*072c*/ 	.word	0x00000003
        /*0730*/ 	.word	0x00000000
        /*0734*/ 	.short	0x0101
        /*0736*/ 	.byte	0xff
	.zero		1


	//   ....[98]....
        /*0738*/ 	.word	0x00003da0
        /*073c*/ 	.word	0x000000ff
        /*0740*/ 	.word	0x00000000
        /*0744*/ 	.short	0x010a
        /*0746*/ 	.byte	0x05
	.zero		1


	//   ....[99]....
        /*0748*/ 	.word	0x00003db0
        /*074c*/ 	.word	0x000000ff
        /*0750*/ 	.word	0x00000190
        /*0754*/ 	.short	0x010a
        /*0756*/ 	.byte	0x13
	.zero		1


	//   ....[100]....
        /*0758*/ 	.word	0x00003ee0
        /*075c*/ 	.word	0x000000ff
        /*0760*/ 	.word	0x00000000
        /*0764*/ 	.short	0x010a
        /*0766*/ 	.byte	0x07
	.zero		1


	//   ....[101]....
        /*0768*/ 	.word	0x00003ff0
        /*076c*/ 	.word	0x000000ff
        /*0770*/ 	.word	0x00000000
        /*0774*/ 	.short	0x010a
        /*0776*/ 	.byte	0x0a
	.zero		1


	//   ....[102]....
        /*0778*/ 	.word	0x000041d0
        /*077c*/ 	.word	0x000000ff
        /*0780*/ 	.word	0x00000000
        /*0784*/ 	.short	0x010a
        /*0786*/ 	.byte	0x04
	.zero		1


	//   ....[103]....
        /*0788*/ 	.word	0x00004260
        /*078c*/ 	.word	0x000000ff
        /*0790*/ 	.word	0x00000000
        /*0794*/ 	.short	0x010a
        /*0796*/ 	.byte	0x05
	.zero		1


	//   ....[104]....
        /*0798*/ 	.word	0x000042f0
        /*079c*/ 	.word	0x000000ff
        /*07a0*/ 	.word	0x00000000
        /*07a4*/ 	.short	0x010a
        /*07a6*/ 	.byte	0x05
	.zero		1


	//   ....[105]....
        /*07a8*/ 	.word	0x00004380
        /*07ac*/ 	.word	0x000000ff
        /*07b0*/ 	.word	0x00000000
        /*07b4*/ 	.short	0x010a
        /*07b6*/ 	.byte	0x04
	.zero		1


	//   ....[106]....
        /*07b8*/ 	.word	0x00004860
        /*07bc*/ 	.word	0x00000003
        /*07c0*/ 	.word	0x00000150
        /*07c4*/ 	.short	0x010a
        /*07c6*/ 	.byte	0xff
	.zero		1


	//   ....[107]....
        /*07c8*/ 	.word	0x000049d0
        /*07cc*/ 	.word	0x00000000
        /*07d0*/ 	.word	0x00000000
        /*07d4*/ 	.short	0x0101
        /*07d6*/ 	.byte	0xff
	.zero		1


	//   ....[108]....
        /*07d8*/ 	.word	0x00004e80
        /*07dc*/ 	.word	0x000000ff
        /*07e0*/ 	.word	0x00000148
        /*07e4*/ 	.short	0x010a
        /*07e6*/ 	.byte	0x06
	.zero		1


	//   ....[109]....
        /*07e8*/ 	.word	0x00005050
        /*07ec*/ 	.word	0x000000ff
        /*07f0*/ 	.word	0x00000130
        /*07f4*/ 	.short	0x010a
        /*07f6*/ 	.byte	0x07
	.zero		1


	//   ....[110]....
        /*07f8*/ 	.word	0x00005490
        /*07fc*/ 	.word	0x000000ff
        /*0800*/ 	.word	0x00000120
        /*0804*/ 	.short	0x010b
        /*0806*/ 	.byte	0x07
	.zero		1


	//   ....[111]....
        /*0808*/ 	.word	0x000054a0
        /*080c*/ 	.word	0x000000ff
        /*0810*/ 	.word	0x00000000
        /*0814*/ 	.short	0x0101
        /*0816*/ 	.byte	0x04
	.zero		1


	//   ....[112]....
        /*0818*/ 	.word	0x000054f0
        /*081c*/ 	.word	0x000000ff
        /*0820*/ 	.word	0x00000000
        /*0824*/ 	.short	0x010a
        /*0826*/ 	.byte	0x04
	.zero		1


	//   ....[113]....
        /*0828*/ 	.word	0x00005590
        /*082c*/ 	.word	0x00000000
        /*0830*/ 	.word	0x00000000
        /*0834*/ 	.short	0x010a
        /*0836*/ 	.byte	0xff
	.zero		1


	//   ....[114]....
        /*0838*/ 	.word	0x000057c0
        /*083c*/ 	.word	0x000000ff
        /*0840*/ 	.word	0x00000150
        /*0844*/ 	.short	0x010a
        /*0846*/ 	.byte	0x04
	.zero		1


	//   ....[115]....
        /*0848*/ 	.word	0x00005890
        /*084c*/ 	.word	0x000000ff
        /*0850*/ 	.word	0x00000000
        /*0854*/ 	.short	0x0101
        /*0856*/ 	.byte	0x05
	.zero		1


	//   ....[116]....
        /*0858*/ 	.word	0x00006490
        /*085c*/ 	.word	0x00000000
        /*0860*/ 	.word	0x00000120
        /*0864*/ 	.short	0x010a
        /*0866*/ 	.byte	0xff
	.zero		1


	//   ....[117]....
        /*0868*/ 	.word	0x00006570
        /*086c*/ 	.word	0x00000010
        /*0870*/ 	.word	0x00000170
        /*0874*/ 	.short	0x010a
        /*0876*/ 	.byte	0x2b
	.zero		1


	//   ....[118]....
        /*0878*/ 	.word	0x00006750
        /*087c*/ 	.word	0x00000000
        /*0880*/ 	.word	0x00000120
        /*0884*/ 	.short	0x010a
        /*0886*/ 	.byte	0xff
	.zero		1


	//   ....[119]....
        /*0888*/ 	.word	0x00006b60
        /*088c*/ 	.word	0x00000010
        /*0890*/ 	.word	0x00000170
        /*0894*/ 	.short	0x010a
        /*0896*/ 	.byte	0x2b
	.zero		1


	//   ....[120]....
        /*0898*/ 	.word	0x000083b0
        /*089c*/ 	.word	0x000000ff
        /*08a0*/ 	.word	0x00000000
        /*08a4*/ 	.short	0x0101
        /*08a6*/ 	.byte	0x04
	.zero		1


	//   ....[121]....
        /*08a8*/ 	.word	0x000094b0
        /*08ac*/ 	.word	0x00000000
        /*08b0*/ 	.word	0x00000000
        /*08b4*/ 	.short	0x0101
        /*08b6*/ 	.byte	0xff
	.zero		1


	//   ....[122]....
        /*08b8*/ 	.word	0x00009750
        /*08bc*/ 	.word	0x00000000
        /*08c0*/ 	.word	0x000001c0
        /*08c4*/ 	.short	0x010a
        /*08c6*/ 	.byte	0xff
	.zero		1


	//   ....[123]....
        /*08c8*/ 	.word	0x000097b0
        /*08cc*/ 	.word	0x00000000
        /*08d0*/ 	.word	0x00000090
        /*08d4*/ 	.short	0x010a
        /*08d6*/ 	.byte	0xff
	.zero		1


	//   ....[124]....
        /*08d8*/ 	.word	0x00009810
        /*08dc*/ 	.word	0x00000000
        /*08e0*/ 	.word	0x00000090
        /*08e4*/ 	.short	0x010a
        /*08e6*/ 	.byte	0xff
	.zero		1


	//   ....[125]....
        /*08e8*/ 	.word	0x00009860
        /*08ec*/ 	.word	0x00000003
        /*08f0*/ 	.word	0x00000150
        /*08f4*/ 	.short	0x010a
        /*08f6*/ 	.byte	0xff
	.zero		1


	//   ....[126]....
        /*08f8*/ 	.word	0x000098c0
        /*08fc*/ 	.word	0x00000000
        /*0900*/ 	.word	0x00000000
        /*0904*/ 	.short	0x010a
        /*0906*/ 	.byte	0xff
	.zero		1


	//   ....[127]....
        /*0908*/ 	.word	0x00009920
        /*090c*/ 	.word	0x00000000
        /*0910*/ 	.word	0x00000000
        /*0914*/ 	.short	0x010a
        /*0916*/ 	.byte	0xff
	.zero		1


	//   ....[128]....
        /*0918*/ 	.word	0x00009980
        /*091c*/ 	.word	0x00000000
        /*0920*/ 	.word	0x00000000
        /*0924*/ 	.short	0x010a
        /*0926*/ 	.byte	0xff
	.zero		1


	//   ....[129]....
        /*0928*/ 	.word	0x000099e0
        /*092c*/ 	.word	0x00000000
        /*0930*/ 	.word	0x00000000
        /*0934*/ 	.short	0x010a
        /*0936*/ 	.byte	0xff
	.zero		1


	//   ....[130]....
        /*0938*/ 	.word	0x00009a40
        /*093c*/ 	.word	0x00000000
        /*0940*/ 	.word	0x00000000
        /*0944*/ 	.short	0x010a
        /*0946*/ 	.byte	0xff
	.zero		1


	//   ....[131]....
        /*0948*/ 	.word	0x00009aa0
        /*094c*/ 	.word	0x00000000
        /*0950*/ 	.word	0x00000000
        /*0954*/ 	.short	0x010a
        /*0956*/ 	.byte	0xff
	.zero		1


	//   ....[132]....
        /*0958*/ 	.word	0x00009b00
        /*095c*/ 	.word	0x00000000
        /*0960*/ 	.word	0x00000000
        /*0964*/ 	.short	0x010a
        /*0966*/ 	.byte	0xff
	.zero		1


	//   ....[133]....
        /*0968*/ 	.word	0x00009b60
        /*096c*/ 	.word	0x00000000
        /*0970*/ 	.word	0x00000000
        /*0974*/ 	.short	0x010a
        /*0976*/ 	.byte	0xff
	.zero		1


	//   ....[134]....
        /*0978*/ 	.word	0x00009bc0
        /*097c*/ 	.word	0x00000000
        /*0980*/ 	.word	0x00000000
        /*0984*/ 	.short	0x010a
        /*0986*/ 	.byte	0xff
	.zero		1


	//   ....[135]....
        /*0988*/ 	.word	0x00009c20
        /*098c*/ 	.word	0x00000000
        /*0990*/ 	.word	0x00000000
        /*0994*/ 	.short	0x010a
        /*0996*/ 	.byte	0xff
	.zero		1


	//   ....[136]....
        /*0998*/ 	.word	0x00009c80
        /*099c*/ 	.word	0x00000000
        /*09a0*/ 	.word	0x00000000
        /*09a4*/ 	.short	0x010a
        /*09a6*/ 	.byte	0xff
	.zero		1


	//   ....[137]....
        /*09a8*/ 	.word	0x00009ce0
        /*09ac*/ 	.word	0x00000000
        /*09b0*/ 	.word	0x00000000
        /*09b4*/ 	.short	0x010a
        /*09b6*/ 	.byte	0xff
	.zero		1


	//   ....[138]....
        /*09b8*/ 	.word	0x00009d40
        /*09bc*/ 	.word	0x00000000
        /*09c0*/ 	.word	0x00000000
        /*09c4*/ 	.short	0x010a
        /*09c6*/ 	.byte	0xff
	.zero		1


	//   ....[139]....
        /*09c8*/ 	.word	0x00009da0
        /*09cc*/ 	.word	0x00000000
        /*09d0*/ 	.word	0x00000000
        /*09d4*/ 	.short	0x010a
        /*09d6*/ 	.byte	0xff
	.zero		1


	//   ....[140]....
        /*09d8*/ 	.word	0x00009e00
        /*09dc*/ 	.word	0x00000000
        /*09e0*/ 	.word	0x00000000
        /*09e4*/ 	.short	0x010a
        /*09e6*/ 	.byte	0xff
	.zero		1


	//   ....[141]....
        /*09e8*/ 	.word	0x00009e60
        /*09ec*/ 	.word	0x00000000
        /*09f0*/ 	.word	0x00000000
        /*09f4*/ 	.short	0x010a
        /*09f6*/ 	.byte	0xff
	.zero		1


	//   ....[142]....
        /*09f8*/ 	.word	0x00009ec0
        /*09fc*/ 	.word	0x00000000
        /*0a00*/ 	.word	0x00000000
        /*0a04*/ 	.short	0x010a
        /*0a06*/ 	.byte	0xff
	.zero		1


	//   ....[143]....
        /*0a08*/ 	.word	0x00009f10
        /*0a0c*/ 	.word	0x00000002
        /*0a10*/ 	.word	0x000001b0
        /*0a14*/ 	.short	0x010a
        /*0a16*/ 	.byte	0xff
	.zero		1


	//   ....[144]....
        /*0a18*/ 	.word	0x00009f70
        /*0a1c*/ 	.word	0x00000002
        /*0a20*/ 	.word	0x00000160
        /*0a24*/ 	.short	0x010a
        /*0a26*/ 	.byte	0xff
	.zero		1


	//   ....[145]....
        /*0a28*/ 	.word	0x00009fc0
        /*0a2c*/ 	.word	0x00000002
        /*0a30*/ 	.word	0x00000150
        /*0a34*/ 	.short	0x010a
        /*0a36*/ 	.byte	0xff
	.zero		1


	//   ....[146]....
        /*0a38*/ 	.word	0x0000a020
        /*0a3c*/ 	.word	0x00000000
        /*0a40*/ 	.word	0x00000160
        /*0a44*/ 	.short	0x010a
        /*0a46*/ 	.byte	0xff
	.zero		1


	//   ....[147]....
        /*0a48*/ 	.word	0x0000a070
        /*0a4c*/ 	.word	0x00000000
        /*0a50*/ 	.word	0x00000150
        /*0a54*/ 	.short	0x010a
        /*0a56*/ 	.byte	0xff
	.zero		1


	//   ....[148]....
        /*0a58*/ 	.word	0x0000a0d0
        /*0a5c*/ 	.word	0x00000003
        /*0a60*/ 	.word	0x00000190
        /*0a64*/ 	.short	0x010a
        /*0a66*/ 	.byte	0xff
	.zero		1


	//   ....[149]....
        /*0a68*/ 	.word	0x0000a130
        /*0a6c*/ 	.word	0x00000000
        /*0a70*/ 	.word	0x00000000
        /*0a74*/ 	.short	0x010a
        /*0a76*/ 	.byte	0xff
	.zero		1


	//   ....[150]....
        /*0a78*/ 	.word	0x0000a190
        /*0a7c*/ 	.word	0x00000000
        /*0a80*/ 	.word	0x00000000
        /*0a84*/ 	.short	0x010a
        /*0a86*/ 	.byte	0xff
	.zero		1


	//   ....[151]....
        /*0a88*/ 	.word	0x0000a1f0
        /*0a8c*/ 	.word	0x00000000
        /*0a90*/ 	.word	0x00000000
        /*0a94*/ 	.short	0x010a
        /*0a96*/ 	.byte	0xff
	.zero		1


	//   ....[152]....
        /*0a98*/ 	.word	0x0000a250
        /*0a9c*/ 	.word	0x00000000
        /*0aa0*/ 	.word	0x00000000
        /*0aa4*/ 	.short	0x010a
        /*0aa6*/ 	.byte	0xff
	.zero		1


	//   ....[153]....
        /*0aa8*/ 	.word	0x0000a2b0
        /*0aac*/ 	.word	0x00000000
        /*0ab0*/ 	.word	0x00000000
        /*0ab4*/ 	.short	0x010a
        /*0ab6*/ 	.byte	0xff
	.zero		1


	//   ....[154]....
        /*0ab8*/ 	.word	0x0000a300
        /*0abc*/ 	.word	0x00000003
        /*0ac0*/ 	.word	0x00000150
        /*0ac4*/ 	.short	0x010a
        /*0ac6*/ 	.byte	0xff
	.zero		1


	//   ....[155]....
        /*0ac8*/ 	.word	0x0000a360
        /*0acc*/ 	.word	0x00000000
        /*0ad0*/ 	.word	0x00000148
        /*0ad4*/ 	.short	0x010a
        /*0ad6*/ 	.byte	0xff
	.zero		1


	//   ....[156]....
        /*0ad8*/ 	.word	0x0000a3c0
        /*0adc*/ 	.word	0x00000003
        /*0ae0*/ 	.word	0x00000130
        /*0ae4*/ 	.short	0x010a
        /*0ae6*/ 	.byte	0xff
	.zero		1


	//   ....[157]....
        /*0ae8*/ 	.word	0x0000a420
        /*0aec*/ 	.word	0x00000000
        /*0af0*/ 	.word	0x00000000
        /*0af4*/ 	.short	0x010a
        /*0af6*/ 	.byte	0xff
	.zero		1


	//   ....[158]....
        /*0af8*/ 	.word	0x0000a480
        /*0afc*/ 	.word	0x00000000
        /*0b00*/ 	.word	0x00000150
        /*0b04*/ 	.short	0x010a
        /*0b06*/ 	.byte	0xff
	.zero		1


	//   ....[159]....
        /*0b08*/ 	.word	0x0000a4d0
        /*0b0c*/ 	.word	0x00000000
        /*0b10*/ 	.word	0x00000120
        /*0b14*/ 	.short	0x010a
        /*0b16*/ 	.byte	0xff
	.zero		1


	//   ....[160]....
        /*0b18*/ 	.word	0x0000a520
        /*0b1c*/ 	.word	0x00000004
        /*0b20*/ 	.word	0x00000170
        /*0b24*/ 	.short	0x010a
        /*0b26*/ 	.byte	0xff
	.zero		1


	//----- nvinfo : EIATTR_NUM_MBARRIERS
	.align		4
.L_47:
        /*0b28*/ 	.byte	0x03, 0x38
        /*0b2a*/ 	.short	0x003a


	//----- nvinfo : EIATTR_EXIT_INSTR_OFFSETS
	.align		4
        /*0b2c*/ 	.byte	0x04, 0x1c
        /*0b2e*/ 	.short	(.L_49 - .L_48)


	//   ....[0]....
.L_48:
        /*0b30*/ 	.word	0x00003280


	//   ....[1]....
        /*0b34*/ 	.word	0x00003770


	//   ....[2]....
        /*0b38*/ 	.word	0x000037d0


	//   ....[3]....
        /*0b3c*/ 	.word	0x000045e0


	//   ....[4]....
        /*0b40*/ 	.word	0x000055c0


	//   ....[5]....
        /*0b44*/ 	.word	0x00005600


	//   ....[6]....
        /*0b48*/ 	.word	0x00009660


	//   ....[7]....
        /*0b4c*/ 	.word	0x000096e0


	//   ....[8]....
        /*0b50*/ 	.word	0x00009710


	//   ....[9]....
        /*0b54*/ 	.word	0x00009740


	//----- nvinfo : EIATTR_MAX_THREADS
	.align		4
.L_49:
        /*0b58*/ 	.byte	0x04, 0x05
        /*0b5a*/ 	.short	(.L_51 - .L_50)
.L_50:
        /*0b5c*/ 	.word	0x00000100
        /*0b60*/ 	.word	0x00000001
        /*0b64*/ 	.word	0x00000001


	//----- nvinfo : EIATTR_CRS_STACK_SIZE
	.align		4
.L_51:
        /*0b68*/ 	.byte	0x04, 0x1e
        /*0b6a*/ 	.short	(.L_53 - .L_52)
.L_52:
        /*0b6c*/ 	.word	0x00000000


	//----- nvinfo : EIATTR_CBANK_PARAM_SIZE
	.align		4
.L_53:
        /*0b70*/ 	.byte	0x03, 0x19
        /*0b72*/ 	.short	0x0800


	//----- nvinfo : EIATTR_PARAM_CBANK
	.align		4
        /*0b74*/ 	.byte	0x04, 0x0a
        /*0b76*/ 	.short	(.L_55 - .L_54)
	.align		4
.L_54:
        /*0b78*/ 	.word	index@(.nv.constant0._ZN7cutlass13device_kernelINS_4gemm6kernel13GemmUniversalIN4cute5tupleIJiiiiEEENS1_10collective13CollectiveMmaINS1_35MainloopSm100TmaUmmaWarpSpecializedILi18ELi2ELi4ENS5_IJNS4_1CILi2EEENSA_ILi1EEESC_EEEEENS5_IJNSA_ILi64EEENSA_ILi224EEENSA_ILi16EEEEEENS_10bfloat16_tENS5_IJlSC_lEEESJ_SK_NS4_8TiledMMAINS4_8MMA_AtomIJNS4_20SM100_MMA_F16BF16_SSISJ_SJ_fLi64ELi224ELNS4_4UMMA5MajorE0ELSP_0ELNSO_7ScaleInE0ELSQ_0EEEEEENS4_6LayoutINS5_IJSC_SC_SC_EEENS5_IJNSA_ILi0EEESV_SV_EEEEENS5_IJNS4_10UnderscoreESY_SY_EEEEENS4_13SM90_TMA_LOADENS4_14ComposedLayoutINS4_7SwizzleILi1ELi4ELi3EEENS4_18smem_ptr_flag_bitsILi16EEENST_INS5_IJNSA_ILi8EEESH_EEENS5_IJSH_SC_EEEEEEEvNS4_8identityENS4_23SM90_TMA_LOAD_MULTICASTES1B_vS1C_EENS_8epilogue10collective18CollectiveEpilogueINS1F_23Sm100TmaWarpSpecializedILi2ELi1ELi112ELb1ELb0EEEJSI_NS5_IJNST_ISF_SC_EENST_ISG_SC_EEEEESJ_SK_SJ_SK_NS1F_6fusion15FusionCallbacksIS1J_NS1N_17LinearCombinationISJ_fSJ_fLNS_15FloatRoundStyleE2EEESI_S1M_JEEENS4_5SM1004TMEM4LOAD26SM100_TMEM_LOAD_16dp256b4xES11_NS12_INS13_ILi2ELi4ELi3EEES16_NST_INS5_IJS17_NSA_ILi32EEEEEENS5_IJS1Y_SC_EEEEEEENS4_17SM75_U32x4_LDSM_NENS4_14SM90_TMA_STOREES22_NS4_17SM90_U32x4_STSM_NENS4_39AutoVectorizingCopyWithAssumedAlignmentILi128EEEEEEvvEEEEvNT_6ParamsE)
        /*0b7c*/ 	.short	0x0380
        /*0b7e*/ 	.short	0x0800


	//----- nvinfo : EIATTR_SW_WAR
	.align		4
.L_55:
        /*0b80*/ 	.byte	0x04, 0x36
        /*0b82*/ 	.short	(.L_57 - .L_56)
.L_56:
        /*0b84*/ 	.word	0x00000008
.L_57:


//--------------------- .nv.callgraph             --------------------------
	.section	.nv.callgraph,"",@"SHT_CUDA_CALLGRAPH"
	.align	4
	.sectionentsize	8
	.align		4
        /*0000*/ 	.word	0x00000000
	.align		4
        /*0004*/ 	.word	0xffffffff
	.align		4
        /*0008*/ 	.word	index@(_ZN7cutlass13device_kernelINS_4gemm6kernel13GemmUniversalIN4cute5tupleIJiiiiEEENS1_10collective13CollectiveMmaINS1_35MainloopSm100TmaUmmaWarpSpecializedILi18ELi2ELi4ENS5_IJNS4_1CILi2EEENSA_ILi1EEESC_EEEEENS5_IJNSA_ILi64EEENSA_ILi224EEENSA_ILi16EEEEEENS_10bfloat16_tENS5_IJlSC_lEEESJ_SK_NS4_8TiledMMAINS4_8MMA_AtomIJNS4_20SM100_MMA_F16BF16_SSISJ_SJ_fLi64ELi224ELNS4_4UMMA5MajorE0ELSP_0ELNSO_7ScaleInE0ELSQ_0EEEEEENS4_6LayoutINS5_IJSC_SC_SC_EEENS5_IJNSA_ILi0EEESV_SV_EEEEENS5_IJNS4_10UnderscoreESY_SY_EEEEENS4_13SM90_TMA_LOADENS4_14ComposedLayoutINS4_7SwizzleILi1ELi4ELi3EEENS4_18smem_ptr_flag_bitsILi16EEENST_INS5_IJNSA_ILi8EEESH_EEENS5_IJSH_SC_EEEEEEEvNS4_8identityENS4_23SM90_TMA_LOAD_MULTICASTES1B_vS1C_EENS_8epilogue10collective18CollectiveEpilogueINS1F_23Sm100TmaWarpSpecializedILi2ELi1ELi112ELb1ELb0EEEJSI_NS5_IJNST_ISF_SC_EENST_ISG_SC_EEEEESJ_SK_SJ_SK_NS1F_6fusion15FusionCallbacksIS1J_NS1N_17LinearCombinationISJ_fSJ_fLNS_15FloatRoundStyleE2EEESI_S1M_JEEENS4_5SM1004TMEM4LOAD26SM100_TMEM_LOAD_16dp256b4xES11_NS12_INS13_ILi2ELi4ELi3EEES16_NST_INS5_IJS17_NSA_ILi32EEEEEENS5_IJS1Y_SC_EEEEEEENS4_17SM75_U32x4_LDSM_NENS4_14SM90_TMA_STOREES22_NS4_17SM90_U32x4_STSM_NENS4_39AutoVectorizingCopyWithAssumedAlignmentILi128EEEEEEvvEEEEvNT_6ParamsE)
	.align		4
        /*000c*/ 	.word	index@(__assertfail)
	.align		4
        /*0010*/ 	.word	0x00000000
	.align		4
        /*0014*/ 	.word	0xfffffffe
	.align		4
        /*0018*/ 	.word	0x00000000
	.align		4
        /*001c*/ 	.word	0xfffffffd
	.align		4
        /*0020*/ 	.word	0x00000000
	.align		4
        /*0024*/ 	.word	0xfffffffc


//--------------------- .nv.constant4             --------------------------
	.section	.nv.constant4,"a",@progbits
	.align	8
	.align		8
.nv.constant4:
        /*0000*/ 	.dword	__assertfail
	.align		8
        /*0008*/ 	.dword	__unnamed_1
	.align		8
        /*0010*/ 	.dword	__unnamed_2
	.align		8
        /*0018*/ 	.dword	_ZN40_INTERNAL_ac772b7a_4_k_cu_d41dccdd_127904cuda3std3__45__cpo5beginE
	.align		8
        /*0020*/ 	.dword	_ZN40_INTERNAL_ac772b7a_4_k_cu_d41dccdd_127904cuda3std3__45__cpo3endE
	.align		8
        /*0028*/ 	.dword	_ZN40_INTERNAL_ac772b7a_4_k_cu_d41dccdd_127904cuda3std3__45__cpo6cbeginE
	.align		8
        /*0030*/ 	.dword	_ZN40_INTERNAL_ac772b7a_4_k_cu_d41dccdd_127904cuda3std3__45__cpo4cendE
	.align		8
        /*0038*/ 	.dword	_ZN40_INTERNAL_ac772b7a_4_k_cu_d41dccdd_127904cuda3std3__442_GLOBAL__N__ac772b7a_4_k_cu_d41dccdd_127906ignoreE
	.align		8
        /*0040*/ 	.dword	_ZN40_INTERNAL_ac772b7a_4_k_cu_d41dccdd_127904cuda3std3__419piecewise_constructE
	.align		8
        /*0048*/ 	.dword	_ZN40_INTERNAL_ac772b7a_4_k_cu_d41dccdd_127904cuda3std3__48in_placeE
	.align		8
        /*0050*/ 	.dword	_ZN40_INTERNAL_ac772b7a_4_k_cu_d41dccdd_127904cuda3std6ranges3__45__cpo4swapE
	.align		8
        /*0058*/ 	.dword	_ZN40_INTERNAL_ac772b7a_4_k_cu_d41dccdd_127904cuda3std6ranges3__45__cpo9iter_moveE
	.align		8
        /*0060*/ 	.dword	_ZN40_INTERNAL_ac772b7a_4_k_cu_d41dccdd_127904cute7productE
	.align		8
        /*0068*/ 	.dword	_ZN40_INTERNAL_ac772b7a_4_k_cu_d41dccdd_127904cute1_E
	.align		8
        /*0070*/ 	.dword	$str$25
	.align		8
        /*0078*/ 	.dword	$str$26
	.align		8
        /*0080*/ 	.dword	$str$27
	.align		8
        /*0088*/ 	.dword	$str$28


//--------------------- .text._ZN7cutlass13device_kernelINS_4gemm6kernel13GemmUniversalIN4cute5tupleIJiiiiEEENS1_10collective13CollectiveMmaINS1_35MainloopSm100TmaUmmaWarpSpecializedILi18ELi2ELi4ENS5_IJNS4_1CILi2EEENSA_ILi1EEESC_EEEEENS5_IJNSA_ILi64EEENSA_ILi224EEENSA_ILi16EEEEEENS_10bfloat16_tENS5_IJlSC_lEEESJ_SK_NS4_8TiledMMAINS4_8MMA_AtomIJNS4_20SM100_MMA_F16BF16_SSISJ_SJ_fLi64ELi224ELNS4_4UMMA5MajorE0ELSP_0ELNSO_7ScaleInE0ELSQ_0EEEEEENS4_6LayoutINS5_IJSC_SC_SC_EEENS5_IJNSA_ILi0EEESV_SV_EEEEENS5_IJNS4_10UnderscoreESY_SY_EEEEENS4_13SM90_TMA_LOADENS4_14ComposedLayoutINS4_7SwizzleILi1ELi4ELi3EEENS4_18smem_ptr_flag_bitsILi16EEENST_INS5_IJNSA_ILi8EEESH_EEENS5_IJSH_SC_EEEEEEEvNS4_8identityENS4_23SM90_TMA_LOAD_MULTICASTES1B_vS1C_EENS_8epilogue10collective18CollectiveEpilogueINS1F_23Sm100TmaWarpSpecializedILi2ELi1ELi112ELb1ELb0EEEJSI_NS5_IJNST_ISF_SC_EENST_ISG_SC_EEEEESJ_SK_SJ_SK_NS1F_6fusion15FusionCallbacksIS1J_NS1N_17LinearCombinationISJ_fSJ_fLNS_15FloatRoundStyleE2EEESI_S1M_JEEENS4_5SM1004TMEM4LOAD26SM100_TMEM_LOAD_16dp256b4xES11_NS12_INS13_ILi2ELi4ELi3EEES16_NST_INS5_IJS17_NSA_ILi32EEEEEENS5_IJS1Y_SC_EEEEEEENS4_17SM75_U32x4_LDSM_NENS4_14SM90_TMA_STOREES22_NS4_17SM90_U32x4_STSM_NENS4_39AutoVectorizingCopyWithAssumedAlignmentILi128EEEEEEvvEEEEvNT_6ParamsE --------------------------
	.section	.text._ZN7cutlass13device_kernelINS_4gemm6kernel13GemmUniversalIN4cute5tupleIJiiiiEEENS1_10collective13CollectiveMmaINS1_35MainloopSm100TmaUmmaWarpSpecializedILi18ELi2ELi4ENS5_IJNS4_1CILi2EEENSA_ILi1EEESC_EEEEENS5_IJNSA_ILi64EEENSA_ILi224EEENSA_ILi16EEEEEENS_10bfloat16_tENS5_IJlSC_lEEESJ_SK_NS4_8TiledMMAINS4_8MMA_AtomIJNS4_20SM100_MMA_F16BF16_SSISJ_SJ_fLi64ELi224ELNS4_4UMMA5MajorE0ELSP_0ELNSO_7ScaleInE0ELSQ_0EEEEEENS4_6LayoutINS5_IJSC_SC_SC_EEENS5_IJNSA_ILi0EEESV_SV_EEEEENS5_IJNS4_10UnderscoreESY_SY_EEEEENS4_13SM90_TMA_LOADENS4_14ComposedLayoutINS4_7SwizzleILi1ELi4ELi3EEENS4_18smem_ptr_flag_bitsILi16EEENST_INS5_IJNSA_ILi8EEESH_EEENS5_IJSH_SC_EEEEEEEvNS4_8identityENS4_23SM90_TMA_LOAD_MULTICASTES1B_vS1C_EENS_8epilogue10collective18CollectiveEpilogueINS1F_23Sm100TmaWarpSpecializedILi2ELi1ELi112ELb1ELb0EEEJSI_NS5_IJNST_ISF_SC_EENST_ISG_SC_EEEEESJ_SK_SJ_SK_NS1F_6fusion15FusionCallbacksIS1J_NS1N_17LinearCombinationISJ_fSJ_fLNS_15FloatRoundStyleE2EEESI_S1M_JEEENS4_5SM1004TMEM4LOAD26SM100_TMEM_LOAD_16dp256b4xES11_NS12_INS13_ILi2ELi4ELi3EEES16_NST_INS5_IJS17_NSA_ILi32EEEEEENS5_IJS1Y_SC_EEEEEEENS4_17SM75_U32x4_LDSM_NENS4_14SM90_TMA_STOREES22_NS4_17SM90_U32x4_STSM_NENS4_39AutoVectorizingCopyWithAssumedAlignmentILi128EEEEEEvvEEEEvNT_6ParamsE,"ax",@progbits
	.align	128
.text._ZN7cutlass13device_kernelINS_4gemm6kernel13GemmUniversalIN4cute5tupleIJiiiiEEENS1_10collective13CollectiveMmaINS1_35MainloopSm100TmaUmmaWarpSpecializedILi18ELi2ELi4ENS5_IJNS4_1CILi2EEENSA_ILi1EEESC_EEEEENS5_IJNSA_ILi64EEENSA_ILi224EEENSA_ILi16EEEEEENS_10bfloat16_tENS5_IJlSC_lEEESJ_SK_NS4_8TiledMMAINS4_8MMA_AtomIJNS4_20SM100_MMA_F16BF16_SSISJ_SJ_fLi64ELi224ELNS4_4UMMA5MajorE0ELSP_0ELNSO_7ScaleInE0ELSQ_0EEEEEENS4_6LayoutINS5_IJSC_SC_SC_EEENS5_IJNSA_ILi0EEESV_SV_EEEEENS5_IJNS4_10UnderscoreESY_SY_EEEEENS4_13SM90_TMA_LOADENS4_14ComposedLayoutINS4_7SwizzleILi1ELi4ELi3EEENS4_18smem_ptr_flag_bitsILi16EEENST_INS5_IJNSA_ILi8EEESH_EEENS5_IJSH_SC_EEEEEEEvNS4_8identityENS4_23SM90_TMA_LOAD_MULTICASTES1B_vS1C_EENS_8epilogue10collective18CollectiveEpilogueINS1F_23Sm100TmaWarpSpecializedILi2ELi1ELi112ELb1ELb0EEEJSI_NS5_IJNST_ISF_SC_EENST_ISG_SC_EEEEESJ_SK_SJ_SK_NS1F_6fusion15FusionCallbacksIS1J_NS1N_17LinearCombinationISJ_fSJ_fLNS_15FloatRoundStyleE2EEESI_S1M_JEEENS4_5SM1004TMEM4LOAD26SM100_TMEM_LOAD_16dp256b4xES11_NS12_INS13_ILi2ELi4ELi3EEES16_NST_INS5_IJS17_NSA_ILi32EEEEEENS5_IJS1Y_SC_EEEEEEENS4_17SM75_U32x4_LDSM_NENS4_14SM90_TMA_STOREES22_NS4_17SM90_U32x4_STSM_NENS4_39AutoVectorizingCopyWithAssumedAlignmentILi128EEEEEEvvEEEEvNT_6ParamsE:
        .type           _ZN7cutlass13device_kernelINS_4gemm6kernel13GemmUniversalIN4cute5tupleIJiiiiEEENS1_10collective13CollectiveMmaINS1_35MainloopSm100TmaUmmaWarpSpecializedILi18ELi2ELi4ENS5_IJNS4_1CILi2EEENSA_ILi1EEESC_EEEEENS5_IJNSA_ILi64EEENSA_ILi224EEENSA_ILi16EEEEEENS_10bfloat16_tENS5_IJlSC_lEEESJ_SK_NS4_8TiledMMAINS4_8MMA_AtomIJNS4_20SM100_MMA_F16BF16_SSISJ_SJ_fLi64ELi224ELNS4_4UMMA5MajorE0ELSP_0ELNSO_7ScaleInE0ELSQ_0EEEEEENS4_6LayoutINS5_IJSC_SC_SC_EEENS5_IJNSA_ILi0EEESV_SV_EEEEENS5_IJNS4_10UnderscoreESY_SY_EEEEENS4_13SM90_TMA_LOADENS4_14ComposedLayoutINS4_7SwizzleILi1ELi4ELi3EEENS4_18smem_ptr_flag_bitsILi16EEENST_INS5_IJNSA_ILi8EEESH_EEENS5_IJSH_SC_EEEEEEEvNS4_8identityENS4_23SM90_TMA_LOAD_MULTICASTES1B_vS1C_EENS_8epilogue10collective18CollectiveEpilogueINS1F_23Sm100TmaWarpSpecializedILi2ELi1ELi112ELb1ELb0EEEJSI_NS5_IJNST_ISF_SC_EENST_ISG_SC_EEEEESJ_SK_SJ_SK_NS1F_6fusion15FusionCallbacksIS1J_NS1N_17LinearCombinationISJ_fSJ_fLNS_15FloatRoundStyleE2EEESI_S1M_JEEENS4_5SM1004TMEM4LOAD26SM100_TMEM_LOAD_16dp256b4xES11_NS12_INS13_ILi2ELi4ELi3EEES16_NST_INS5_IJS17_NSA_ILi32EEEEEENS5_IJS1Y_SC_EEEEEEENS4_17SM75_U32x4_LDSM_NENS4_14SM90_TMA_STOREES22_NS4_17SM90_U32x4_STSM_NENS4_39AutoVectorizingCopyWithAssumedAlignmentILi128EEEEEEvvEEEEvNT_6ParamsE,@function
        .size           _ZN7cutlass13device_kernelINS_4gemm6kernel13GemmUniversalIN4cute5tupleIJiiiiEEENS1_10collective13CollectiveMmaINS1_35MainloopSm100TmaUmmaWarpSpecializedILi18ELi2ELi4ENS5_IJNS4_1CILi2EEENSA_ILi1EEESC_EEEEENS5_IJNSA_ILi64EEENSA_ILi224EEENSA_ILi16EEEEEENS_10bfloat16_tENS5_IJlSC_lEEESJ_SK_NS4_8TiledMMAINS4_8MMA_AtomIJNS4_20SM100_MMA_F16BF16_SSISJ_SJ_fLi64ELi224ELNS4_4UMMA5MajorE0ELSP_0ELNSO_7ScaleInE0ELSQ_0EEEEEENS4_6LayoutINS5_IJSC_SC_SC_EEENS5_IJNSA_ILi0EEESV_SV_EEEEENS5_IJNS4_10UnderscoreESY_SY_EEEEENS4_13SM90_TMA_LOADENS4_14ComposedLayoutINS4_7SwizzleILi1ELi4ELi3EEENS4_18smem_ptr_flag_bitsILi16EEENST_INS5_IJNSA_ILi8EEESH_EEENS5_IJSH_SC_EEEEEEEvNS4_8identityENS4_23SM90_TMA_LOAD_MULTICASTES1B_vS1C_EENS_8epilogue10collective18CollectiveEpilogueINS1F_23Sm100TmaWarpSpecializedILi2ELi1ELi112ELb1ELb0EEEJSI_NS5_IJNST_ISF_SC_EENST_ISG_SC_EEEEESJ_SK_SJ_SK_NS1F_6fusion15FusionCallbacksIS1J_NS1N_17LinearCombinationISJ_fSJ_fLNS_15FloatRoundStyleE2EEESI_S1M_JEEENS4_5SM1004TMEM4LOAD26SM100_TMEM_LOAD_16dp256b4xES11_NS12_INS13_ILi2ELi4ELi3EEES16_NST_INS5_IJS17_NSA_ILi32EEEEEENS5_IJS1Y_SC_EEEEEEENS4_17SM75_U32x4_LDSM_NENS4_14SM90_TMA_STOREES22_NS4_17SM90_U32x4_STSM_NENS4_39AutoVectorizingCopyWithAssumedAlignmentILi128EEEEEEvvEEEEvNT_6ParamsE,(.L_x_194 - _ZN7cutlass13device_kernelINS_4gemm6kernel13GemmUniversalIN4cute5tupleIJiiiiEEENS1_10collective13CollectiveMmaINS1_35MainloopSm100TmaUmmaWarpSpecializedILi18ELi2ELi4ENS5_IJNS4_1CILi2EEENSA_ILi1EEESC_EEEEENS5_IJNSA_ILi64EEENSA_ILi224EEENSA_ILi16EEEEEENS_10bfloat16_tENS5_IJlSC_lEEESJ_SK_NS4_8TiledMMAINS4_8MMA_AtomIJNS4_20SM100_MMA_F16BF16_SSISJ_SJ_fLi64ELi224ELNS4_4UMMA5MajorE0ELSP_0ELNSO_7ScaleInE0ELSQ_0EEEEEENS4_6LayoutINS5_IJSC_SC_SC_EEENS5_IJNSA_ILi0EEESV_SV_EEEEENS5_IJNS4_10UnderscoreESY_SY_EEEEENS4_13SM90_TMA_LOADENS4_14ComposedLayoutINS4_7SwizzleILi1ELi4ELi3EEENS4_18smem_ptr_flag_bitsILi16EEENST_INS5_IJNSA_ILi8EEESH_EEENS5_IJSH_SC_EEEEEEEvNS4_8identityENS4_23SM90_TMA_LOAD_MULTICASTES1B_vS1C_EENS_8epilogue10collective18CollectiveEpilogueINS1F_23Sm100TmaWarpSpecializedILi2ELi1ELi112ELb1ELb0EEEJSI_NS5_IJNST_ISF_SC_EENST_ISG_SC_EEEEESJ_SK_SJ_SK_NS1F_6fusion15FusionCallbacksIS1J_NS1N_17LinearCombinationISJ_fSJ_fLNS_15FloatRoundStyleE2EEESI_S1M_JEEENS4_5SM1004TMEM4LOAD26SM100_TMEM_LOAD_16dp256b4xES11_NS12_INS13_ILi2ELi4ELi3EEES16_NST_INS5_IJS17_NSA_ILi32EEEEEENS5_IJS1Y_SC_EEEEEEENS4_17SM75_U32x4_LDSM_NENS4_14SM90_TMA_STOREES22_NS4_17SM90_U32x4_STSM_NENS4_39AutoVectorizingCopyWithAssumedAlignmentILi128EEEEEEvvEEEEvNT_6ParamsE)
        .other          _ZN7cutlass13device_kernelINS_4gemm6kernel13GemmUniversalIN4cute5tupleIJiiiiEEENS1_10collective13CollectiveMmaINS1_35MainloopSm100TmaUmmaWarpSpecializedILi18ELi2ELi4ENS5_IJNS4_1CILi2EEENSA_ILi1EEESC_EEEEENS5_IJNSA_ILi64EEENSA_ILi224EEENSA_ILi16EEEEEENS_10bfloat16_tENS5_IJlSC_lEEESJ_SK_NS4_8TiledMMAINS4_8MMA_AtomIJNS4_20SM100_MMA_F16BF16_SSISJ_SJ_fLi64ELi224ELNS4_4UMMA5MajorE0ELSP_0ELNSO_7ScaleInE0ELSQ_0EEEEEENS4_6LayoutINS5_IJSC_SC_SC_EEENS5_IJNSA_ILi0EEESV_SV_EEEEENS5_IJNS4_10UnderscoreESY_SY_EEEEENS4_13SM90_TMA_LOADENS4_14ComposedLayoutINS4_7SwizzleILi1ELi4ELi3EEENS4_18smem_ptr_flag_bitsILi16EEENST_INS5_IJNSA_ILi8EEESH_EEENS5_IJSH_SC_EEEEEEEvNS4_8identityENS4_23SM90_TMA_LOAD_MULTICASTES1B_vS1C_EENS_8epilogue10collective18CollectiveEpilogueINS1F_23Sm100TmaWarpSpecializedILi2ELi1ELi112ELb1ELb0EEEJSI_NS5_IJNST_ISF_SC_EENST_ISG_SC_EEEEESJ_SK_SJ_SK_NS1F_6fusion15FusionCallbacksIS1J_NS1N_17LinearCombinationISJ_fSJ_fLNS_15FloatRoundStyleE2EEESI_S1M_JEEENS4_5SM1004TMEM4LOAD26SM100_TMEM_LOAD_16dp256b4xES11_NS12_INS13_ILi2ELi4ELi3EEES16_NST_INS5_IJS17_NSA_ILi32EEEEEENS5_IJS1Y_SC_EEEEEEENS4_17SM75_U32x4_LDSM_NENS4_14SM90_TMA_STOREES22_NS4_17SM90_U32x4_STSM_NENS4_39AutoVectorizingCopyWithAssumedAlignmentILi128EEEEEEvvEEEEvNT_6ParamsE,@"STO_CUDA_ENTRY STV_DEFAULT"
_ZN7cutlass13device_kernelINS_4gemm6kernel13GemmUniversalIN4cute5tupleIJiiiiEEENS1_10collective13CollectiveMmaINS1_35MainloopSm100TmaUmmaWarpSpecializedILi18ELi2ELi4ENS5_IJNS4_1CILi2EEENSA_ILi1EEESC_EEEEENS5_IJNSA_ILi64EEENSA_ILi224EEENSA_ILi16EEEEEENS_10bfloat16_tENS5_IJlSC_lEEESJ_SK_NS4_8TiledMMAINS4_8MMA_AtomIJNS4_20SM100_MMA_F16BF16_SSISJ_SJ_fLi64ELi224ELNS4_4UMMA5MajorE0ELSP_0ELNSO_7ScaleInE0ELSQ_0EEEEEENS4_6LayoutINS5_IJSC_SC_SC_EEENS5_IJNSA_ILi0EEESV_SV_EEEEENS5_IJNS4_10UnderscoreESY_SY_EEEEENS4_13SM90_TMA_LOADENS4_14ComposedLayoutINS4_7SwizzleILi1ELi4ELi3EEENS4_18smem_ptr_flag_bitsILi16EEENST_INS5_IJNSA_ILi8EEESH_EEENS5_IJSH_SC_EEEEEEEvNS4_8identityENS4_23SM90_TMA_LOAD_MULTICASTES1B_vS1C_EENS_8epilogue10collective18CollectiveEpilogueINS1F_23Sm100TmaWarpSpecializedILi2ELi1ELi112ELb1ELb0EEEJSI_NS5_IJNST_ISF_SC_EENST_ISG_SC_EEEEESJ_SK_SJ_SK_NS1F_6fusion15FusionCallbacksIS1J_NS1N_17LinearCombinationISJ_fSJ_fLNS_15FloatRoundStyleE2EEESI_S1M_JEEENS4_5SM1004TMEM4LOAD26SM100_TMEM_LOAD_16dp256b4xES11_NS12_INS13_ILi2ELi4ELi3EEES16_NST_INS5_IJS17_NSA_ILi32EEEEEENS5_IJS1Y_SC_EEEEEEENS4_17SM75_U32x4_LDSM_NENS4_14SM90_TMA_STOREES22_NS4_17SM90_U32x4_STSM_NENS4_39AutoVectorizingCopyWithAssumedAlignmentILi128EEEEEEvvEEEEvNT_6ParamsE:
[----:B------:R-:W1:Y:S01]  /*0000*/  LDC R1, c[0x0][0x37c] ;  /* 0x0000df00ff017b82 */ /* 0x000e620000000800 */
[----:B------:R-:W2:Y:S01]  /*0010*/  S2R R2, SR_TID.X ;  /* 0x0000000000027919 */ /* 0x000ea20000002100 */
[----:B------:R-:W3:Y:S01]  /*0020*/  LDCU.64 UR8, c[0x0][0x890] ;  /* 0x00011200ff0877ac */ /* 0x000ee20008000a00 */
[----:B------:R-:W-:Y:S02]  /*0030*/  PRMT R237, RZ, 0x7610, R237 ;  /* 0x00007610ffed7816 */ /* 0x000fe400000000ed */
[----:B------:R-:W-:Y:S01]  /*0040*/  ELECT P3, URZ, PT ;  /* 0x0000000000ff782f */ /* 0x000fe20003860000 */
[----:B---3--:R-:W-:-:S04]  /*0050*/  UISETP.NE.U32.AND UP0, UPT, UR8, URZ, UPT ;  /* 0x000000ff0800728c */ /* 0x008fc8000bf05070 */
[----:B------:R-:W-:Y:S01]  /*0060*/  UISETP.NE.AND.EX UP0, UPT, UR9, URZ, UPT, UP0 ;  /* 0x000000ff0900728c */ /* 0x000fe2000bf05300 */
[----:B--2---:R-:W-:-:S05]  /*0070*/  SHF.R.U32.HI R248, RZ, 0x5, R2 ;  /* 0x00000005fff87819 */ /* 0x004fca0000011602 */
[----:B------:R-:W2:Y:S02]  /*0080*/  SHFL.IDX PT, R0, R248, RZ, 0x1f ;  /* 0x00001ffff8007589 */ /* 0x000ea400000e0000 */
[----:B--2---:R-:W-:Y:S01]  /*0090*/  R2UR UR14, R0 ;  /* 0x00000000000e72ca */ /* 0x004fe200000e0000 */
[----:B-1----:R-:W-:-:S14]  /*00a0*/  BRA.U UP0, `(.L_x_0) ;  /* 0x0000000100307547 */ /* 0x002fdc000b800000 */
[----:B------:R-:W1:Y:S02]  /*00b0*/  LDCU.64 UR4, c[0x0][0x888] ;  /* 0x00011100ff0477ac */ /* 0x000e640008000a00 */
[----:B-1----:R-:W-:-:S04]  /*00c0*/  UISETP.NE.U32.AND UP0, UPT, UR4, URZ, UPT ;  /* 0x000000ff0400728c */ /* 0x002fc8000bf05070 */
[----:B------:R-:W-:-:S09]  /*00d0*/  UISETP.NE.AND.EX UP0, UPT, UR5, URZ, UPT, UP0 ;  /* 0x000000ff0500728c */ /* 0x000fd2000bf05300 */
[----:B------:R-:W-:Y:S05]  /*00e0*/  BRA.U !UP0, `(.L_x_1) ;  /* 0x0000000108147547 */ /* 0x000fea000b800000 */
[----:B------:R-:W1:Y:S01]  /*00f0*/  LDC.64 R4, c[0x0][0x888] ;  /* 0x00022200ff047b82 */ /* 0x000e620000000a00 */
[----:B------:R-:W1:Y:S02]  /*0100*/  LDCU.64 UR4, c[0x0][0x358] ;  /* 0x00006b00ff0477ac */ /* 0x000e640008000a00 */
[----:B-1----:R1:W5:Y:S01]  /*0110*/  LDG.E R123, desc[UR4][R4.64] ;  /* 0x00000004047b7981 */ /* 0x002362000c1e1900 */
[----:B------:R-:W-:Y:S01]  /*0120*/  HFMA2 R237, -RZ, RZ, 0, 5.9604644775390625e-08 ;  /* 0x00000001ffed7431 */ /* 0x000fe200000001ff */
[----:B------:R-:W-:Y:S05]  /*0130*/  BRA `(.L_x_0) ;  /* 0x00000000000c7947 */ /* 0x000fea0003800000 */
.L_x_1:
[----:B------:R-:W1:Y:S01]  /*0140*/  LDCU UR4, c[0x0][0x880] ;  /* 0x00011000ff0477ac */ /* 0x000e620008000800 */
[----:B------:R-:W-:Y:S01]  /*0150*/  HFMA2 R237, -RZ, RZ, 0, 5.9604644775390625e-08 ;  /* 0x00000001ffed7431 */ /* 0x000fe200000001ff */
[----:B-1----:R-:W-:-:S07]  /*0160*/  MOV R123, UR4 ;  /* 0x00000004007b7c02 */ /* 0x002fce0008000f00 */
.L_x_0:
[----:B------:R-:W2:Y:S02]  /*0170*/  LDCU.64 UR4, c[0x0][0x8b0] ;  /* 0x00011600ff0477ac */ /* 0x000ea40008000a00 */
[----:B--2---:R-:W-:-:S04]  /*0180*/  UISETP.NE.U32.AND UP0, UPT, UR4, URZ, UPT ;  /* 0x000000ff0400728c */ /* 0x004fc8000bf05070 */
[----:B------:R-:W-:-:S09]  /*0190*/  UISETP.NE.AND.EX UP0, UPT, UR5, URZ, UPT, UP0 ;  /* 0x000000ff0500728c */ /* 0x000fd2000bf05300 */
[----:B------:R-:W-:Y:S05]  /*01a0*/  BRA.U UP0, `(.L_x_2) ;  /* 0x0000000100287547 */ /* 0x000fea000b800000 */
[----:B------:R-:W2:Y:S02]  /*01b0*/  LDCU.64 UR4, c[0x0][0x8a8] ;  /* 0x00011500ff0477ac */ /* 0x000ea40008000a00 */
[----:B--2---:R-:W-:-:S04]  /*01c0*/  UISETP.NE.U32.AND UP0, UPT, UR4, URZ, UPT ;  /* 0x000000ff0400728c */ /* 0x004fc8000bf05070 */
[----:B------:R-:W-:-:S09]  /*01d0*/  UISETP.NE.AND.EX UP0, UPT, UR5, URZ, UPT, UP0 ;  /* 0x000000ff0500728c */ /* 0x000fd2000bf05300 */
[----:B------:R-:W-:Y:S05]  /*01e0*/  BRA.U !UP0, `(.L_x_3) ;  /* 0x0000000108107547 */ /* 0x000fea000b800000 */
[----:B-1----:R-:W1:Y:S01]  /*01f0*/  LDC.64 R4, c[0x0][0x8a8] ;  /* 0x00022a00ff047b82 */ /* 0x002e620000000a00 */
[----:B------:R-:W1:Y:S02]  /*0200*/  LDCU.64 UR4, c[0x0][0x358] ;  /* 0x00006b00ff0477ac */ /* 0x000e640008000a00 */
[----:B-1----:R2:W5:Y:S01]  /*0210*/  LDG.E R121, desc[UR4][R4.64] ;  /* 0x0000000404797981 */ /* 0x002562000c1e1900 */
[----:B------:R-:W-:Y:S05]  /*0220*/  BRA `(.L_x_2) ;  /* 0x0000000000087947 */ /* 0x000fea0003800000 */
.L_x_3:
[----:B------:R-:W2:Y:S02]  /*0230*/  LDCU UR4, c[0x0][0x8a0] ;  /* 0x00011400ff0477ac */ /* 0x000ea40008000800 */
[----:B--2---:R-:W-:Y:S02]  /*0240*/  MOV R121, UR4 ;  /* 0x0000000400797c02 */ /* 0x004fe40008000f00 */
.L_x_2:
[----:B------:R-:W-:Y:S01]  /*0250*/  IMAD.U32 R0, RZ, RZ, UR14 ;  /* 0x0000000eff007e24 */ /* 0x000fe2000f8e00ff */
[----:B------:R-:W-:Y:S04]  /*0260*/  BSSY.RECONVERGENT B0, `(.L_x_4) ;  /* 0x000000c000007945 */ /* 0x000fe80003800200 */
[C---:B------:R-:W-:Y:S02]  /*0270*/  ISETP.NE.OR P1, PT, R0.reuse, 0x1, !P3 ;  /* 0x000000010000780c */ /* 0x040fe40005f25670 */
[----:B------:R-:W-:-:S11]  /*0280*/  ISETP.NE.OR P0, PT, R0, 0x3, !P3 ;  /* 0x000000030000780c */ /* 0x000fd60005f05670 */
[----:B------:R-:W-:Y:S05]  /*0290*/  @P1 BRA `(.L_x_5) ;  /* 0x0000000000201947 */ /* 0x000fea0003800000 */
[----:B------:R-:W3:Y:S02]  /*02a0*/  LDCU.64 UR4, c[0x0][0x348] ;  /* 0x00006900ff0477ac */ /* 0x000ee40008000a00 */
[----:B---3--:R-:W-:Y:S02]  /*02b0*/  UIADD3 UR6, UP1, UPT, UR4, 0x80, URZ ;  /* 0x0000008004067890 */ /* 0x008fe4000ff3e0ff */
[----:B------:R-:W-:Y:S02]  /*02c0*/  UIADD3 UR4, UP0, UPT, UR4, 0x180, URZ ;  /* 0x0000018004047890 */ /* 0x000fe4000ff1e0ff */
[----:B------:R-:W-:Y:S02]  /*02d0*/  UIADD3.X UR7, UPT, UPT, URZ, UR5, URZ, UP1, !UPT ;  /* 0x00000005ff077290 */ /* 0x000fe40008ffe4ff */
[----:B------:R-:W-:-:S07]  /*02e0*/  UIADD3.X UR5, UPT, UPT, URZ, UR5, URZ, UP0, !UPT ;  /* 0x00000005ff057290 */ /* 0x000fce00087fe4ff */
[----:B------:R3:W-:Y:S02]  /*02f0*/  UTMACCTL.PF [UR6] ;  /* 0x00000000060079b9 */ /* 0x0007e40008040000 */
[----:B------:R3:W-:Y:S02]  /*0300*/  UTMACCTL.PF [UR4] ;  /* 0x00000000040079b9 */ /* 0x0007e40008040000 */
[----:B---3--:R-:W-:Y:S01]  /*0310*/  NOP ;  /* 0x0000000000007918 */ /* 0x008fe20000000000 */
.L_x_5:
[----:B------:R-:W-:Y:S05]  /*0320*/  BSYNC.RECONVERGENT B0 ;  /* 0x0000000000007941 */ /* 0x000fea0003800200 */
.L_x_4:
[----:B------:R-:W-:Y:S04]  /*0330*/  BSSY.RECONVERGENT B0, `(.L_x_6) ;  /* 0x000000a000007945 */ /* 0x000fe80003800200 */
        /* <DEDUP_REMOVED lines=9> */
.L_x_7:
[----:B------:R-:W-:Y:S05]  /*03d0*/  BSYNC.RECONVERGENT B0 ;  /* 0x0000000000007941 */ /* 0x000fea0003800200 */
.L_x_6:
[----:B------:R-:W3:Y:S01]  /*03e0*/  LDCU.64 UR4, c[0x0][0x888] ;  /* 0x00011100ff0477ac */ /* 0x000ee20008000a00 */
[----:B------:R-:W-:Y:S02]  /*03f0*/  UISETP.EQ.U32.AND UP1, UPT, UR8, URZ, UPT ;  /* 0x000000ff0800728c */ /* 0x000fe4000bf22070 */
[----:B------:R-:W-:Y:S02]  /*0400*/  UPLOP3.LUT UP3, UPT, UPT, UPT, UPT, 0x80, 0x8 ;  /* 0x000000000008789c */ /* 0x000fe40003f6f070 */
[----:B---3--:R-:W-:-:S04]  /*0410*/  UISETP.NE.U32.AND UP0, UPT, UR4, URZ, UPT ;  /* 0x000000ff0400728c */ /* 0x008fc8000bf05070 */
[----:B------:R-:W-:-:S04]  /*0420*/  UISETP.NE.AND.EX UP2, UPT, UR5, URZ, UPT, UP0 ;  /* 0x000000ff0500728c */ /* 0x000fc8000bf45300 */
[----:B------:R-:W-:-:S04]  /*0430*/  UISETP.EQ.OR.EX UP4, UPT, UR9, URZ, !UP2, UP1 ;  /* 0x000000ff0900728c */ /* 0x000fc8000d782710 */
[----:B------:R-:W-:-:S05]  /*0440*/  UP2UR UR60, UPR, URZ, 0x10 ;  /* 0x00000010ff3c7883 */ /* 0x000fca0008000000 */
[----:B------:R-:W-:Y:S07]  /*0450*/  BRA.U !UP4, `(.L_x_8) ;  /* 0x000000010c207547 */ /* 0x000fee000b800000 */
[----:B------:R-:W-:Y:S01]  /*0460*/  UISETP.NE.U32.AND UP1, UPT, UR8, URZ, UPT ;  /* 0x000000ff0800728c */ /* 0x000fe2000bf25070 */
[----:B-----5:R-:W-:Y:S01]  /*0470*/  FSETP.NEU.AND P0, PT, R123, RZ, PT ;  /* 0x000000ff7b00720b */ /* 0x020fe20003f0d000 */
[----:B------:R-:W-:Y:S02]  /*0480*/  USEL UR4, URZ, 0xffffffff, UP2 ;  /* 0xffffffffff047887 */ /* 0x000fe40009000000 */
[----:B------:R-:W-:-:S10]  /*0490*/  UISETP.NE.AND.EX UP1, UPT, UR9, URZ, UPT, UP1 ;  /* 0x000000ff0900728c */ /* 0x000fd4000bf25310 */
[----:B------:R-:W-:Y:S01]  /*04a0*/  VOTEU.ANY UP0, P0 ;  /* 0x0000000000ff7886 */ /* 0x000fe20000000100 */
[----:B------:R-:W-:-:S04]  /*04b0*/  @!UP1 USEL UR4, URZ, 0xffffffff, UP0 ;  /* 0xffffffffff049887 */ /* 0x000fc80008000000 */
[----:B------:R-:W-:-:S04]  /*04c0*/  ULOP3.LUT UR4, UR4, 0x1, URZ, 0xc0, !UPT ;  /* 0x0000000104047892 */ /* 0x000fc8000f8ec0ff */
[----:B------:R-:W-:-:S11]  /*04d0*/  UISETP.NE.U32.AND UP3, UPT, UR4, 0x1, UPT ;  /* 0x000000010400788c */ /* 0x000fd6000bf65070 */
.L_x_8:
[----:B------:R-:W3:Y:S02]  /*04e0*/  SHFL.IDX PT, R3, R248, RZ, 0x1f ;  /* 0x00001ffff8037589 */ /* 0x000ee400000e0000 */
[----:B---3--:R-:W-:-:S13]  /*04f0*/  ISETP.NE.AND P0, PT, R3, RZ, PT ;  /* 0x000000ff0300720c */ /* 0x008fda0003f05270 */
[----:B------:R-:W-:Y:S05]  /*0500*/  @P0 BRA `(.L_x_9) ;  /* 0x0000000000d40947 */ /* 0x000fea0003800000 */
[----:B------:R-:W-:Y:S01]  /*0510*/  ELECT P0, URZ, PT ;  /* 0x0000000000ff782f */ /* 0x000fe20003800000 */
[----:B------:R-:W-:-:S12]  /*0520*/  BSSY.RECONVERGENT B0, `(.L_x_9) ;  /* 0x0000033000007945 */ /* 0x000fd80003800200 */
[----:B------:R-:W-:Y:S05]  /*0530*/  @!P0 BRA `(.L_x_10) ;  /* 0x0000000000c48947 */ /* 0x000fea0003800000 */
[----:B------:R-:W3:Y:S01]  /*0540*/  S2UR UR4, SR_CgaCtaId ;  /* 0x00000000000479c3 */ /* 0x000ee20000008800 */
[----:B------:R-:W-:Y:S01]  /*0550*/  UMOV UR5, 0x400 ;  /* 0x0000040000057882 */ /* 0x000fe20000000000 */
[----:B------:R-:W-:Y:S01]  /*0560*/  UMOV UR8, 0x1 ;  /* 0x0000000100087882 */ /* 0x000fe20000000000 */
[----:B------:R-:W-:Y:S01]  /*0570*/  UMOV UR6, 0x2 ;  /* 0x0000000200067882 */ /* 0x000fe20000000000 */
[----:B------:R-:W-:-:S04]  /*0580*/  UIADD3 UR8, UPT, UPT, -UR8, 0x100000, URZ ;  /* 0x0010000008087890 */ /* 0x000fc8000fffe1ff */
[----:B------:R-:W-:Y:S02]  /*0590*/  USHF.L.U32 UR9, UR8, 0xb, URZ ;  /* 0x0000000b08097899 */ /* 0x000fe400080006ff */
[----:B------:R-:W-:Y:S02]  /*05a0*/  USHF.L.U32 UR8, UR8, 0x1, URZ ;  /* 0x0000000108087899 */ /* 0x000fe400080006ff */
[----:B------:R-:W-:-:S04]  /*05b0*/  UIADD3 UR6, UPT, UPT, -UR6, 0x100000, URZ ;  /* 0x0010000006067890 */ /* 0x000fc8000fffe1ff */
[----:B------:R-:W-:Y:S02]  /*05c0*/  USHF.L.U32 UR7, UR6, 0xb, URZ ;  /* 0x0000000b06077899 */ /* 0x000fe400080006ff */
[----:B------:R-:W-:Y:S02]  /*05d0*/  USHF.L.U32 UR6, UR6, 0x1, URZ ;  /* 0x0000000106067899 */ /* 0x000fe400080006ff */
[----:B---3--:R-:W-:Y:S01]  /*05e0*/  ULEA UR4, UR4, UR5, 0x18 ;  /* 0x0000000504047291 */ /* 0x008fe2000f8ec0ff */
[----:B------:R-:W3:Y:S11]  /*05f0*/  FENCE.VIEW.ASYNC.S ;  /* 0x00000000000073c6 */ /* 0x000ef60000000000 */
[----:B---3--:R3:W4:Y:S01]  /*0600*/  SYNCS.EXCH.64 URZ, [UR4], UR8 ;  /* 0x0000000804ff75b2 */ /* 0x0087220008000100 */
[----:B------:R3:W1:Y:S01]  /*0610*/  SYNCS.EXCH.64 URZ, [UR4+0x90], UR6 ;  /* 0x0000900604ff75b2 */ /* 0x0006620008000100 */
        /* <DEDUP_REMOVED lines=33> */
[----:B------:R3:W1:Y:S02]  /*0830*/  SYNCS.EXCH.64 URZ, [UR4+0x118], UR6 ;  /* 0x0001180604ff75b2 */ /* 0x0006640008000100 */
[----:B---34-:R-:W-:Y:S01]  /*0840*/  NOP ;  /* 0x0000000000007918 */ /* 0x018fe20000000000 */
.L_x_10:
[----:B------:R-:W-:Y:S05]  /*0850*/  BSYNC.RECONVERGENT B0 ;  /* 0x0000000000007941 */ /* 0x000fea0003800200 */
.L_x_9:
[----:B------:R-:W3:Y:S01]  /*0860*/  SHFL.IDX PT, R3, R248, RZ, 0x1f ;  /* 0x00001ffff8037589 */ /* 0x000ee200000e0000 */
[----:B------:R-:W-:Y:S01]  /*0870*/  NOP ;  /* 0x0000000000007918 */ /* 0x000fe20000000000 */
[----:B---3--:R-:W-:-:S13]  /*0880*/  ISETP.NE.AND P0, PT, R3, 0x1, PT ;  /* 0x000000010300780c */ /* 0x008fda0003f05270 */
[----:B------:R-:W-:Y:S05]  /*0890*/  @P0 BRA `(.L_x_11) ;  /* 0x0000000000480947 */ /* 0x000fea0003800000 */
        /* <DEDUP_REMOVED lines=9> */
[----:B------:R-:W-:Y:S01]  /*0930*/  USHF.L.U32 UR6, UR6, 0x1, URZ ;  /* 0x0000000106067899 */ /* 0x000fe200080006ff */
[----:B------:R-:W-:Y:S01]  /*0940*/  ELECT P0, URZ, PT ;  /* 0x0000000000ff782f */ /* 0x000fe20003800000 */
[----:B---3--:R-:W-:Y:S01]  /*0950*/  ULEA UR4, UR4, UR5, 0x18 ;  /* 0x0000000504047291 */ /* 0x008fe2000f8ec0ff */
[----:B------:R-:W3:Y:S11]  /*0960*/  FENCE.VIEW.ASYNC.S ;  /* 0x00000000000073c6 */ /* 0x000ef60000000000 */
[----:B---3--:R3:W4:Y:S01]  /*0970*/  SYNCS.EXCH.64 URZ, [UR4+0x120], UR8 ;  /* 0x0001200804ff75b2 */ /* 0x0087220008000100 */
[----:B------:R3:W1:Y:S01]  /*0980*/  SYNCS.EXCH.64 URZ, [UR4+0x130], UR6 ;  /* 0x0001300604ff75b2 */ /* 0x0006620008000100 */
[----:B------:R3:W1:Y:S01]  /*0990*/  SYNCS.EXCH.64 URZ, [UR4+0x128], UR8 ;  /* 0x0001280804ff75b2 */ /* 0x0006620008000100 */
[----:B------:R3:W1:Y:S01]  /*09a0*/  SYNCS.EXCH.64 URZ, [UR4+0x138], UR6 ;  /* 0x0001380604ff75b2 */ /* 0x0006620008000100 */
[----:B------:R-:W-:Y:S01]  /*09b0*/  NOP ;  /* 0x0000000000007918 */ /* 0x000fe20000000000 */
.L_x_11:
[----:B------:R-:W2:Y:S01]  /*09c0*/  SHFL.IDX PT, R3, R248, RZ, 0x1f ;  /* 0x00001ffff8037589 */ /* 0x000ea200000e0000 */
[----:B------:R-:W-:Y:S01]  /*09d0*/  NOP ;  /* 0x0000000000007918 */ /* 0x000fe20000000000 */
[----:B--2---:R-:W-:-:S13]  /*09e0*/  ISETP.NE.AND P0, PT, R3, 0x3, PT ;  /* 0x000000030300780c */ /* 0x004fda0003f05270 */
[----:B------:R-:W-:Y:S05]  /*09f0*/  @P0 BRA `(.L_x_12) ;  /* 0x0000000000300947 */ /* 0x000fea0003800000 */
[----:B---3--:R-:W2:Y:S01]  /*0a00*/  S2UR UR4, SR_CgaCtaId ;  /* 0x00000000000479c3 */ /* 0x008ea20000008800 */
[----:B------:R-:W-:Y:S01]  /*0a10*/  UMOV UR6, 0x400 ;  /* 0x0000040000067882 */ /* 0x000fe20000000000 */
[----:B------:R-:W-:Y:S01]  /*0a20*/  UMOV UR5, 0x20 ;  /* 0x0000002000057882 */ /* 0x000fe20000000000 */
[----:B------:R-:W-:Y:S01]  /*0a30*/  ELECT P0, URZ, PT ;  /* 0x0000000000ff782f */ /* 0x000fe20003800000 */
[----:B--2---:R-:W-:Y:S02]  /*0a40*/  ULEA UR6, UR4, UR6, 0x18 ;  /* 0x0000000604067291 */ /* 0x004fe4000f8ec0ff */
[----:B------:R-:W-:-:S04]  /*0a50*/  UIADD3 UR4, UPT, UPT, -UR5, 0x100000, URZ ;  /* 0x0010000005047890 */ /* 0x000fc8000fffe1ff */
[----:B------:R-:W-:Y:S02]  /*0a60*/  USHF.L.U32 UR5, UR4, 0xb, URZ ;  /* 0x0000000b04057899 */ /* 0x000fe400080006ff */
[----:B------:R-:W-:Y:S01]  /*0a70*/  USHF.L.U32 UR4, UR4, 0x1, URZ ;  /* 0x0000000104047899 */ /* 0x000fe200080006ff */
[----:B------:R-:W2:Y:S11]  /*0a80*/  FENCE.VIEW.ASYNC.S ;  /* 0x00000000000073c6 */ /* 0x000eb60000000000 */
[----:B--2---:R2:W3:Y:S01]  /*0a90*/  SYNCS.EXCH.64 URZ, [UR6+0x140], UR4 ;  /* 0x0001400406ff75b2 */ /* 0x0044e20008000100 */
[----:B------:R2:W1:Y:S01]  /*0aa0*/  SYNCS.EXCH.64 URZ, [UR6+0x148], UR4 ;  /* 0x0001480406ff75b2 */ /* 0x0004620008000100 */
[----:B------:R-:W-:Y:S01]  /*0ab0*/  NOP ;  /* 0x0000000000007918 */ /* 0x000fe20000000000 */
.L_x_12:
[----:B------:R-:W4:Y:S01]  /*0ac0*/  SHFL.IDX PT, R3, R248, RZ, 0x1f ;  /* 0x00001ffff8037589 */ /* 0x000f2200000e0000 */
[----:B------:R-:W-:Y:S01]  /*0ad0*/  NOP ;  /* 0x0000000000007918 */ /* 0x000fe20000000000 */
[----:B----4-:R-:W-:-:S13]  /*0ae0*/  ISETP.NE.AND P0, PT, R3, 0x4, PT ;  /* 0x000000040300780c */ /* 0x010fda0003f05270 */
[----:B------:R-:W-:Y:S05]  /*0af0*/  @P0 BRA `(.L_x_13) ;  /* 0x00000000004c0947 */ /* 0x000fea0003800000 */
[----:B--23--:R-:W2:Y:S01]  /*0b00*/  S2UR UR6, SR_CgaCtaId ;  /* 0x00000000000679c3 */ /* 0x00cea20000008800 */
[----:B------:R-:W-:Y:S01]  /*0b10*/  UMOV UR4, 0x1e0 ;  /* 0x000001e000047882 */ /* 0x000fe20000000000 */
[----:B------:R-:W-:Y:S01]  /*0b20*/  UMOV UR5, 0x400 ;  /* 0x0000040000057882 */ /* 0x000fe20000000000 */
[----:B------:R-:W-:Y:S01]  /*0b30*/  USEL UR4, UR4, 0x1a0, UP3 ;  /* 0x000001a004047887 */ /* 0x000fe20009800000 */
[----:B------:R-:W-:Y:S01]  /*0b40*/  UMOV UR8, 0x1 ;  /* 0x0000000100087882 */ /* 0x000fe20000000000 */
[----:B------:R-:W-:Y:S01]  /*0b50*/  ELECT P0, URZ, PT ;  /* 0x0000000000ff782f */ /* 0x000fe20003800000 */
[----:B------:R-:W-:-:S04]  /*0b60*/  UIADD3 UR8, UPT, UPT, -UR8, 0x100000, URZ ;  /* 0x0010000008087890 */ /* 0x000fc8000fffe1ff */
[----:B------:R-:W-:Y:S02]  /*0b70*/  USHF.L.U32 UR9, UR8, 0xb, URZ ;  /* 0x0000000b08097899 */ /* 0x000fe400080006ff */
[----:B------:R-:W-:Y:S02]  /*0b80*/  USHF.L.U32 UR8, UR8, 0x1, URZ ;  /* 0x0000000108087899 */ /* 0x000fe400080006ff */
[----:B--2---:R-:W-:Y:S02]  /*0b90*/  ULEA UR6, UR6, UR5, 0x18 ;  /* 0x0000000506067291 */ /* 0x004fe4000f8ec0ff */
[----:B------:R-:W-:-:S04]  /*0ba0*/  UIADD3 UR4, UPT, UPT, -UR4, 0x100000, URZ ;  /* 0x0010000004047890 */ /* 0x000fc8000fffe1ff */
[----:B------:R-:W-:Y:S02]  /*0bb0*/  USHF.L.U32 UR5, UR4, 0xb, URZ ;  /* 0x0000000b04057899 */ /* 0x000fe400080006ff */
[----:B------:R-:W-:Y:S01]  /*0bc0*/  USHF.L.U32 UR4, UR4, 0x1, URZ ;  /* 0x0000000104047899 */ /* 0x000fe200080006ff */
[----:B------:R-:W2:Y:S03]  /*0bd0*/  FENCE.VIEW.ASYNC.S ;  /* 0x00000000000073c6 */ /* 0x000ea60000000000 */
[----:B--2---:R4:W2:Y:S08]  /*0be0*/  SYNCS.EXCH.64 URZ, [UR6+0x150], UR8 ;  /* 0x0001500806ff75b2 */ /* 0x0048b00008000100 */
[----:B------:R4:W3:Y:S01]  /*0bf0*/  SYNCS.EXCH.64 URZ, [UR6+0x160], UR4 ;  /* 0x0001600406ff75b2 */ /* 0x0008e20008000100 */
[----:B------:R4:W1:Y:S01]  /*0c00*/  SYNCS.EXCH.64 URZ, [UR6+0x158], UR8 ;  /* 0x0001580806ff75b2 */ /* 0x0008620008000100 */
[----:B------:R4:W1:Y:S02]  /*0c10*/  SYNCS.EXCH.64 URZ, [UR6+0x168], UR4 ;  /* 0x0001680406ff75b2 */ /* 0x0008640008000100 */
[----:B----4-:R-:W-:Y:S01]  /*0c20*/  NOP ;  /* 0x0000000000007918 */ /* 0x010fe20000000000 */
.L_x_13:
[----:B------:R-:W4:Y:S01]  /*0c30*/  SHFL.IDX PT, R3, R248, RZ, 0x1f ;  /* 0x00001ffff8037589 */ /* 0x000f2200000e0000 */
[----:B------:R-:W-:Y:S01]  /*0c40*/  NOP ;  /* 0x0000000000007918 */ /* 0x000fe20000000000 */
[----:B----4-:R-:W-:-:S13]  /*0c50*/  ISETP.NE.AND P0, PT, R3, 0x5, PT ;  /* 0x000000050300780c */ /* 0x010fda0003f05270 */
[----:B------:R-:W-:Y:S05]  /*0c60*/  @P0 BRA `(.L_x_14) ;  /* 0x0000000000580947 */ /* 0x000fea0003800000 */
[----:B--23--:R-:W2:Y:S01]  /*0c70*/  S2UR UR4, SR_CgaCtaId ;  /* 0x00000000000479c3 */ /* 0x00cea20000008800 */
        /* <DEDUP_REMOVED lines=10> */
[----:B--2---:R-:W-:Y:S01]  /*0d20*/  ULEA UR4, UR4, UR5, 0x18 ;  /* 0x0000000504047291 */ /* 0x004fe2000f8ec0ff */
[----:B------:R-:W2:Y:S11]  /*0d30*/  FENCE.VIEW.ASYNC.S ;  /* 0x00000000000073c6 */ /* 0x000eb60000000000 */
[----:B--2---:R4:W2:Y:S01]  /*0d40*/  SYNCS.EXCH.64 URZ, [UR4+0x170], UR8 ;  /* 0x0001700804ff75b2 */ /* 0x0048a20008000100 */
[----:B------:R4:W3:Y:S01]  /*0d50*/  SYNCS.EXCH.64 URZ, [UR4+0x190], UR6 ;  /* 0x0001900604ff75b2 */ /* 0x0008e20008000100 */
[----:B------:R4:W1:Y:S01]  /*0d60*/  SYNCS.EXCH.64 URZ, [UR4+0x178], UR8 ;  /* 0x0001780804ff75b2 */ /* 0x0008620008000100 */
[----:B------:R4:W1:Y:S01]  /*0d70*/  SYNCS.EXCH.64 URZ, [UR4+0x198], UR6 ;  /* 0x0001980604ff75b2 */ /* 0x0008620008000100 */
[----:B------:R4:W1:Y:S01]  /*0d80*/  SYNCS.EXCH.64 URZ, [UR4+0x180], UR8 ;  /* 0x0001800804ff75b2 */ /* 0x0008620008000100 */
[----:B------:R4:W1:Y:S01]  /*0d90*/  SYNCS.EXCH.64 URZ, [UR4+0x1a0], UR6 ;  /* 0x0001a00604ff75b2 */ /* 0x0008620008000100 */
[----:B------:R4:W1:Y:S01]  /*0da0*/  SYNCS.EXCH.64 URZ, [UR4+0x188], UR8 ;  /* 0x0001880804ff75b2 */ /* 0x0008620008000100 */
[----:B------:R4:W1:Y:S02]  /*0db0*/  SYNCS.EXCH.64 URZ, [UR4+0x1a8], UR6 ;  /* 0x0001a80604ff75b2 */ /* 0x0008640008000100 */
[----:B----4-:R-:W-:Y:S01]  /*0dc0*/  NOP ;  /* 0x0000000000007918 */ /* 0x010fe20000000000 */
.L_x_14:
[----:B------:R-:W4:Y:S01]  /*0dd0*/  SHFL.IDX PT, R3, R248, RZ, 0x1f ;  /* 0x00001ffff8037589 */ /* 0x000f2200000e0000 */
[----:B------:R-:W1:Y:S01]  /*0de0*/  S2UR UR21, SR_CgaCtaId ;  /* 0x00000000001579c3 */ /* 0x000e620000008800 */
[----:B------:R-:W-:Y:S01]  /*0df0*/  NOP ;  /* 0x0000000000007918 */ /* 0x000fe20000000000 */
[----:B----4-:R-:W-:-:S13]  /*0e00*/  ISETP.NE.AND P0, PT, R3, 0x3, PT ;  /* 0x000000030300780c */ /* 0x010fda0003f05270 */
[----:B-1----:R-:W-:Y:S05]  /*0e10*/  @P0 BRA `(.L_x_15) ;  /* 0x0000000000340947 */ /* 0x002fea0003800000 */
[----:B--23--:R-:W-:Y:S01]  /*0e20*/  UMOV UR4, 0x400 ;  /* 0x0000040000047882 */ /* 0x00cfe20000000000 */
[----:B------:R-:W-:Y:S01]  /*0e30*/  UMOV UR6, 0x20 ;  /* 0x0000002000067882 */ /* 0x000fe20000000000 */
[----:B------:R-:W-:Y:S02]  /*0e40*/  ULEA UR4, UR21, UR4, 0x18 ;  /* 0x0000000415047291 */ /* 0x000fe4000f8ec0ff */
[----:B------:R-:W-:-:S04]  /*0e50*/  UIADD3 UR6, UPT, UPT, -UR6, 0x100000, URZ ;  /* 0x0010000006067890 */ /* 0x000fc8000fffe1ff */
[----:B------:R-:W-:Y:S02]  /*0e60*/  USHF.L.U32 UR7, UR6, 0xb, URZ ;  /* 0x0000000b06077899 */ /* 0x000fe400080006ff */
[----:B------:R-:W-:Y:S01]  /*0e70*/  USHF.L.U32 UR6, UR6, 0x1, URZ ;  /* 0x0000000106067899 */ /* 0x000fe200080006ff */
[----:B------:R-:W-:Y:S01]  /*0e80*/  ELECT P0, URZ, PT ;  /* 0x0000000000ff782f */ /* 0x000fe20003800000 */
[----:B------:R-:W1:Y:S10]  /*0e90*/  FENCE.VIEW.ASYNC.S ;  /* 0x00000000000073c6 */ /* 0x000e740000000000 */
[----:B-1----:R1:W4:Y:S01]  /*0ea0*/  SYNCS.EXCH.64 URZ, [UR4+0x1b0], UR6 ;  /* 0x0001b00604ff75b2 */ /* 0x0023220008000100 */
[----:B------:R1:W2:Y:S01]  /*0eb0*/  SYNCS.EXCH.64 URZ, [UR4+0x1c0], UR6 ;  /* 0x0001c00604ff75b2 */ /* 0x0002a20008000100 */
[----:B------:R1:W3:Y:S01]  /*0ec0*/  SYNCS.EXCH.64 URZ, [UR4+0x1b8], UR6 ;  /* 0x0001b80604ff75b2 */ /* 0x0002e20008000100 */
[----:B------:R1:W1:Y:S01]  /*0ed0*/  SYNCS.EXCH.64 URZ, [UR4+0x1c8], UR6 ;  /* 0x0001c80604ff75b2 */ /* 0x0002620008000100 */
[----:B------:R-:W-:Y:S01]  /*0ee0*/  NOP ;  /* 0x0000000000007918 */ /* 0x000fe20000000000 */
.L_x_15:
[----:B------:R-:W4:Y:S01]  /*0ef0*/  LDCU UR24, c[0x0][0x36c] ;  /* 0x00006d80ff1877ac */ /* 0x000f220008000800 */
[----:B------:R-:W-:Y:S01]  /*0f00*/  ISETP.NE.OR P3, PT, R0, 0x2, !P3 ;  /* 0x000000020000780c */ /* 0x000fe20005f65670 */
[----:B------:R-:W-:Y:S01]  /*0f10*/  NOP ;  /* 0x0000000000007918 */ /* 0x000fe20000000000 */
[----:B------:R-:W-:Y:S01]  /*0f20*/  LOP3.LUT R0, R2, 0x1f, RZ, 0xc0, !PT ;  /* 0x0000001f02007812 */ /* 0x000fe200078ec0ff */
[----:B------:R-:W-:Y:S02]  /*0f30*/  UISETP.NE.AND UP4, UPT, UR14, 0x2, UPT ;  /* 0x000000020e00788c */ /* 0x000fe4000bf85270 */
[----:B------:R-:W-:Y:S02]  /*0f40*/  UISETP.NE.AND UP5, UPT, UR14, URZ, UPT ;  /* 0x000000ff0e00728c */ /* 0x000fe4000bfa5270 */
[----:B----4-:R-:W-:-:S09]  /*0f50*/  UISETP.EQ.U32.AND UP0, UPT, UR24, 0x1, UPT ;  /* 0x000000011800788c */ /* 0x010fd2000bf02070 */
[----:B------:R-:W-:Y:S05]  /*0f60*/  BRA.U !UP0, `(.L_x_16) ;  /* 0x0000000108087547 */ /* 0x000fea000b800000 */
[----:B-123--:R-:W-:Y:S01]  /*0f70*/  UCGABAR_ARV ;  /* 0x00000000000079c7 */ /* 0x00efe20008000000 */
[----:B------:R-:W-:Y:S05]  /*0f80*/  BRA `(.L_x_17) ;  /* 0x0000000000047947 */ /* 0x000fea0003800000 */
.L_x_16:
[----:B-123--:R-:W-:Y:S01]  /*0f90*/  NOP ;  /* 0x0000000000007918 */ /* 0x00efe20000000000 */
.L_x_17:
[----:B------:R-:W1:Y:S01]  /*0fa0*/  S2UR UR7, SR_CTAID.X ;  /* 0x00000000000779c3 */ /* 0x000e620000002500 */
[----:B------:R-:W-:-:S05]  /*0fb0*/  CS2R.32 R4, SR_CgaSize ;  /* 0x0000000000047805 */ /* 0x000fca0000008a00 */
[----:B------:R-:W-:-:S05]  /*0fc0*/  IMAD R4, R4, -0xa0, RZ ;  /* 0xffffff6004047824 */ /* 0x000fca00078e02ff */
[----:B------:R-:W-:-:S14]  /*0fd0*/  R2UR UR5, R4 ;  /* 0x00000000040572ca */ /* 0x000fdc00000e0000 */
[----:B------:R-:W2:Y:S01]  /*0fe0*/  LDCU UR5, c[0x0][UR5+0x2b0] ;  /* 0x00005600050577ac */ /* 0x000ea20008000800 */
[----:B------:R-:W-:-:S05]  /*0ff0*/  CS2R.32 R4, SR_CgaSize ;  /* 0x0000000000047805 */ /* 0x000fca0000008a00 */
[----:B------:R-:W-:-:S05]  /*1000*/  IMAD R4, R4, -0xa0, RZ ;  /* 0xffffff6004047824 */ /* 0x000fca00078e02ff */
[----:B------:R-:W-:-:S14]  /*1010*/  R2UR UR4, R4 ;  /* 0x00000000040472ca */ /* 0x000fdc00000e0000 */
[----:B------:R-:W3:Y:S01]  /*1020*/  LDCU UR4, c[0x0][UR4+0x2b4] ;  /* 0x00005680040477ac */ /* 0x000ee20008000800 */
[----:B------:R-:W4:Y:S01]  /*1030*/  S2UR UR8, SR_CTAID.Y ;  /* 0x00000000000879c3 */ /* 0x000f220000002600 */
[----:B------:R-:W-:-:S05]  /*1040*/  CS2R.32 R4, SR_CgaSize ;  /* 0x0000000000047805 */ /* 0x000fca0000008a00 */
[----:B------:R-:W-:-:S05]  /*1050*/  IMAD R4, R4, -0xa0, RZ ;  /* 0xffffff6004047824 */ /* 0x000fca00078e02ff */
[----:B------:R-:W-:-:S14]  /*1060*/  R2UR UR57, R4 ;  /* 0x00000000043972ca */ /* 0x000fdc00000e0000 */
[----:B------:R-:W3:Y:S01]  /*1070*/  LDCU UR57, c[0x0][UR57+0x2a0] ;  /* 0x00005400393977ac */ /* 0x000ee20008000800 */
[----:B------:R-:W-:-:S05]  /*1080*/  CS2R.32 R4, SR_CgaSize ;  /* 0x0000000000047805 */ /* 0x000fca0000008a00 */
[----:B------:R-:W-:-:S05]  /*1090*/  IMAD R4, R4, -0xa0, RZ ;  /* 0xffffff6004047824 */ /* 0x000fca00078e02ff */
[----:B------:R-:W-:-:S14]  /*10a0*/  R2UR UR56, R4 ;  /* 0x00000000043872ca */ /* 0x000fdc00000e0000 */
[----:B------:R-:W3:Y:S01]  /*10b0*/  LDCU UR56, c[0x0][UR56+0x2a4] ;  /* 0x00005480383877ac */ /* 0x000ee20008000800 */
[----:B------:R-:W3:Y:S01]  /*10c0*/  S2UR UR36, SR_CTAID.Z ;  /* 0x00000000002479c3 */ /* 0x000ee20000002700 */
[----:B------:R-:W3:Y:S01]  /*10d0*/  LDCU UR20, c[0x0][0xb24] ;  /* 0x00016480ff1477ac */ /* 0x000ee20008000800 */
[----:B------:R-:W3:Y:S01]  /*10e0*/  LDCU UR15, c[0x0][0xb24] ;  /* 0x00016480ff0f77ac */ /* 0x000ee20008000800 */
[----:B-1----:R-:W-:Y:S01]  /*10f0*/  I2FP.F32.U32 R4, UR7 ;  /* 0x0000000700047c45 */ /* 0x002fe20008201000 */
[----:B------:R-:W1:Y:S04]  /*1100*/  LDCU UR23, c[0x0][0xb30] ;  /* 0x00016600ff1777ac */ /* 0x000e680008000800 */
[----:B--2---:R-:W-:Y:S01]  /*1110*/  FMUL R4, R4, UR5 ;  /* 0x0000000504047c20 */ /* 0x004fe20008400000 */
[----:B------:R-:W-:Y:S01]  /*1120*/  UMOV UR45, UR7 ;  /* 0x00000007002d7c82 */ /* 0x000fe20008000000 */
[----:B----4-:R-:W-:Y:S01]  /*1130*/  I2FP.F32.U32 R3, UR8 ;  /* 0x0000000800037c45 */ /* 0x010fe20008201000 */
[----:B------:R-:W-:-:S03]  /*1140*/  UMOV UR46, UR8 ;  /* 0x00000008002e7c82 */ /* 0x000fc60008000000 */
[----:B------:R-:W2:Y:S01]  /*1150*/  F2I.U32.TRUNC.NTZ R4, R4 ;  /* 0x0000000400047305 */ /* 0x000ea2000020f000 */
[----:B---3--:R-:W-:Y:S01]  /*1160*/  FMUL R3, R3, UR4 ;  /* 0x0000000403037c20 */ /* 0x008fe20008400000 */
[----:B------:R-:W-:-:S04]  /*1170*/  ULOP3.LUT UR4, UR21, 0x1, URZ, 0xc0, !UPT ;  /* 0x0000000115047892 */ /* 0x000fc8000f8ec0ff */
[----:B------:R-:W-:Y:S02]  /*1180*/  UISETP.NE.U32.AND UP6, UPT, UR4, 0x1, UPT ;  /* 0x000000010400788c */ /* 0x000fe4000bfc5070 */
[----:B------:R-:W3:Y:S02]  /*1190*/  F2I.U32.TRUNC.NTZ R3, R3 ;  /* 0x0000000300037305 */ /* 0x000ee4000020f000 */
[----:B------:R-:W-:Y:S01]  /*11a0*/  USEL UR4, URZ, 0x700, UP6 ;  /* 0x00000700ff047887 */ /* 0x000fe2000b000000 */
[----:B--2---:R-:W-:Y:S02]  /*11b0*/  R2UR UR6, R4 ;  /* 0x00000000040672ca */ /* 0x004fe400000e0000 */
[----:B---3--:R-:W-:Y:S02]  /*11c0*/  R2UR UR5, R3 ;  /* 0x00000000030572ca */ /* 0x008fe400000e0000 */
[----:B------:R-:W-:-:S09]  /*11d0*/  PRMT R3, RZ, 0x7610, R3 ;  /* 0x00007610ff037816 */ /* 0x000fd20000000003 */
[----:B------:R-:W-:-:S04]  /*11e0*/  UIADD3 UR6, UPT, UPT, -UR6, URZ, URZ ;  /* 0x000000ff06067290 */ /* 0x000fc8000fffe1ff */
[----:B------:R-:W-:Y:S02]  /*11f0*/  UIMAD UR57, UR57, UR6, UR7 ;  /* 0x00000006393972a4 */ /* 0x000fe4000f8e0207 */
[----:B------:R-:W-:-:S04]  /*1200*/  UIADD3 UR5, UPT, UPT, -UR5, URZ, URZ ;  /* 0x000000ff05057290 */ /* 0x000fc8000fffe1ff */
[----:B------:R-:W-:Y:S01]  /*1210*/  UIMAD UR56, UR56, UR5, UR8 ;  /* 0x00000005383872a4 */ /* 0x000fe2000f8e0208 */
[----:B-1----:R-:W-:Y:S11]  /*1220*/  BRA.U UP5, `(.L_x_18) ;  /* 0x0000000105247547 */ /* 0x002ff6000b800000 */
[----:B------:R-:W-:-:S04]  /*1230*/  UISETP.NE.AND UP0, UPT, UR56, URZ, UPT ;  /* 0x000000ff3800728c */ /* 0x000fc8000bf05270 */
[----:B------:R-:W-:Y:S02]  /*1240*/  USEL UR5, URZ, 0x2, UP0 ;  /* 0x00000002ff057887 */ /* 0x000fe40008000000 */
[----:B------:R-:W-:-:S04]  /*1250*/  UISETP.NE.AND UP0, UPT, UR56, URZ, UPT ;  /* 0x000000ff3800728c */ /* 0x000fc8000bf05270 */
[----:B------:R-:W-:-:S04]  /*1260*/  UISETP.EQ.OR UP0, UPT, UR57, URZ, !UP0 ;  /* 0x000000ff3900728c */ /* 0x000fc8000c702670 */
[----:B------:R-:W-:Y:S02]  /*1270*/  USEL UR6, URZ, 0x1, !UP0 ;  /* 0x00000001ff067887 */ /* 0x000fe4000c000000 */
[----:B------:R-:W-:-:S04]  /*1280*/  UISETP.NE.AND UP0, UPT, UR57, 0x1, UPT ;  /* 0x000000013900788c */ /* 0x000fc8000bf05270 */
[----:B------:R-:W-:-:S04]  /*1290*/  USEL UR5, UR5, 0x2, UP0 ;  /* 0x0000000205057887 */ /* 0x000fc80008000000 */
[----:B------:R-:W-:-:S06]  /*12a0*/  UIADD3 UR5, UPT, UPT, UR6, UR5, URZ ;  /* 0x0000000506057290 */ /* 0x000fcc000fffe0ff */
[----:B------:R-:W-:-:S07]  /*12b0*/  MOV R3, UR5 ;  /* 0x0000000500037c02 */ /* 0x000fce0008000f00 */
.L_x_18:
[----:B------:R-:W-:-:S09]  /*12c0*/  UISETP.GE.AND UP0, UPT, UR20, 0x1, UPT ;  /* 0x000000011400788c */ /* 0x000fd2000bf06270 */
[----:B------:R-:W-:Y:S05]  /*12d0*/  BRA.U !UP0, `(.L_x_19) ;  /* 0x0000000108d07547 */ /* 0x000fea000b800000 */
[----:B------:R-:W1:Y:S01]  /*12e0*/  LDCU UR22, c[0x0][0xb0c] ;  /* 0x00016180ff1677ac */ /* 0x000e620008000800 */
[----:B------:R-:W2:Y:S01]  /*12f0*/  LDCU.128 UR16, c[0x0][0xb10] ;  /* 0x00016200ff1077ac */ /* 0x000ea20008000c00 */
[----:B------:R-:W3:Y:S01]  /*1300*/  LDCU UR7, c[0x0][0x370] ;  /* 0x00006e00ff0777ac */ /* 0x000ee20008000800 */
[----:B------:R-:W-:Y:S02]  /*1310*/  UISETP.NE.AND UP1, UPT, UR20, 0x1, UPT ;  /* 0x000000011400788c */ /* 0x000fe4000bf25270 */
[----:B-1----:R-:W-:Y:S02]  /*1320*/  UISETP.NE.AND UP0, UPT, UR22, 0x1, UPT ;  /* 0x000000011600788c */ /* 0x002fe4000bf05270 */
[----:B--2---:R-:W-:Y:S02]  /*1330*/  UIMAD.WIDE.U32 UR10, UR45, UR16, URZ ;  /* 0x000000102d0a72a5 */ /* 0x004fe4000f8e00ff */
[----:B---3--:R-:W-:-:S05]  /*1340*/  UIMAD.WIDE.U32 UR8, UR7, UR16, URZ ;  /* 0x00000010070872a5 */ /* 0x008fca000f8e00ff */
[----:B------:R-:W-:Y:S01]  /*1350*/  UMOV UR6, UR11 ;  /* 0x0000000b00067c82 */ /* 0x000fe20008000000 */
[----:B------:R-:W-:Y:S02]  /*1360*/  UIMAD.WIDE.U32 UR10, UR46, UR19, URZ ;  /* 0x000000132e0a72a5 */ /* 0x000fe4000f8e00ff */
[----:B------:R-:W-:Y:S01]  /*1370*/  USHF.R.U32.HI UR6, URZ, UR17, UR6 ;  /* 0x00000011ff067299 */ /* 0x000fe20008011606 */
[----:B------:R-:W-:Y:S02]  /*1380*/  UMOV UR8, UR9 ;  /* 0x0000000900087c82 */ /* 0x000fe40008000000 */
[----:B------:R-:W-:Y:S02]  /*1390*/  @UP0 USHF.R.U32.HI UR7, URZ, UR17, UR8 ;  /* 0x00000011ff070299 */ /* 0x000fe40008011608 */
[----:B------:R-:W1:Y:S01]  /*13a0*/  LDCU UR8, c[0x0][0x374] ;  /* 0x00006e80ff0877ac */ /* 0x000e620008000800 */
[----:B------:R-:W2:Y:S01]  /*13b0*/  LDCU UR9, c[0x0][0xb20] ;  /* 0x00016400ff0977ac */ /* 0x000ea20008000800 */
[----:B------:R-:W-:-:S02]  /*13c0*/  UMOV UR5, UR11 ;  /* 0x0000000b00057c82 */ /* 0x000fc40008000000 */
[----:B------:R-:W3:Y:S01]  /*13d0*/  LDCU.64 UR10, c[0x0][0xb28] ;  /* 0x00016500ff0a77ac */ /* 0x000ee20008000a00 */
[----:B------:R-:W-:Y:S02]  /*13e0*/  USEL UR6, UR45, UR6, !UP0 ;  /* 0x000000062d067287 */ /* 0x000fe4000c000000 */
[----:B------:R-:W-:Y:S02]  /*13f0*/  UISETP.NE.AND UP0, UPT, UR18, 0x1, UPT ;  /* 0x000000011200788c */ /* 0x000fe4000bf05270 */
[----:B-1----:R-:W-:Y:S02]  /*1400*/  UIMAD.WIDE.U32 UR12, UR8, UR19, URZ ;  /* 0x00000013080c72a5 */ /* 0x002fe4000f8e00ff */
[----:B--2---:R-:W-:-:S05]  /*1410*/  USHF.R.U32.HI UR5, URZ, UR9, UR5 ;  /* 0x00000009ff057299 */ /* 0x004fca0008011605 */
[----:B------:R-:W-:Y:S01]  /*1420*/  UMOV UR12, UR13 ;  /* 0x0000000d000c7c82 */ /* 0x000fe20008000000 */
[----:B------:R-:W-:Y:S02]  /*1430*/  USEL UR5, UR46, UR5, !UP0 ;  /* 0x000000052e057287 */ /* 0x000fe4000c000000 */
[----:B------:R-:W-:Y:S02]  /*1440*/  @UP0 USHF.R.U32.HI UR8, URZ, UR9, UR12 ;  /* 0x00000009ff080299 */ /* 0x000fe4000801160c */
[----:B---3--:R-:W-:Y:S02]  /*1450*/  UIMAD.WIDE.U32 UR16, UR7, UR10, URZ ;  /* 0x0000000a071072a5 */ /* 0x008fe4000f8e00ff */
[----:B------:R-:W-:-:S05]  /*1460*/  UIMAD.WIDE.U32 UR12, UR8, UR10, URZ ;  /* 0x0000000a080c72a5 */ /* 0x000fca000f8e00ff */
[----:B------:R-:W-:Y:S02]  /*1470*/  UMOV UR16, UR17 ;  /* 0x0000001100107c82 */ /* 0x000fe40008000000 */
[----:B------:R-:W-:Y:S01]  /*1480*/  UMOV UR12, UR13 ;  /* 0x0000000d000c7c82 */ /* 0x000fe20008000000 */
[----:B------:R-:W-:Y:S02]  /*1490*/  @UP1 USHF.R.U32.HI UR7, URZ, UR11, UR16 ;  /* 0x0000000bff071299 */ /* 0x000fe40008011610 */
[----:B------:R-:W-:Y:S02]  /*14a0*/  @UP1 USHF.R.U32.HI UR8, URZ, UR11, UR12 ;  /* 0x0000000bff081299 */ /* 0x000fe4000801160c */
[----:B------:R-:W-:Y:S02]  /*14b0*/  UIMAD.WIDE.U32 UR12, UR5, UR10, URZ ;  /* 0x0000000a050c72a5 */ /* 0x000fe4000f8e00ff */
[----:B------:R-:W-:Y:S02]  /*14c0*/  UIMAD UR8, UR8, UR20, URZ ;  /* 0x00000014080872a4 */ /* 0x000fe4000f8e02ff */
[----:B------:R-:W-:-:S02]  /*14d0*/  UIMAD UR9, UR7, UR20, URZ ;  /* 0x00000014070972a4 */ /* 0x000fc4000f8e02ff */
[----:B------:R-:W-:-:S04]  /*14e0*/  UISETP.GE.AND UP0, UPT, UR5, UR8, UPT ;  /* 0x000000080500728c */ /* 0x000fc8000bf06270 */
[----:B------:R-:W-:Y:S02]  /*14f0*/  UISETP.GE.OR UP0, UPT, UR6, UR9, UP0 ;  /* 0x000000090600728c */ /* 0x000fe40008706670 */
[----:B------:R-:W-:-:S03]  /*1500*/  UIMAD.WIDE.U32 UR8, UR6, UR10, URZ ;  /* 0x0000000a060872a5 */ /* 0x000fc6000f8e00ff */
[----:B------:R-:W-:Y:S02]  /*1510*/  UMOV UR10, UR13 ;  /* 0x0000000d000a7c82 */ /* 0x000fe40008000000 */
[----:B------:R-:W-:-:S04]  /*1520*/  USHF.R.U32.HI UR10, URZ, UR11, UR10 ;  /* 0x0000000bff0a7299 */ /* 0x000fc8000801160a */
[----:B------:R-:W-:Y:S02]  /*1530*/  USEL UR8, UR5, UR10, !UP1 ;  /* 0x0000000a05087287 */ /* 0x000fe4000c800000 */
[----:B------:R-:W-:Y:S02]  /*1540*/  @!UP0 USHF.R.U32.HI UR9, URZ, UR11, UR9 ;  /* 0x0000000bff098299 */ /* 0x000fe40008011609 */
[----:B------:R-:W-:Y:S02]  /*1550*/  UIADD3 UR10, UPT, UPT, -UR8, URZ, URZ ;  /* 0x000000ff080a7290 */ /* 0x000fe4000fffe1ff */
[----:B------:R-:W-:Y:S02]  /*1560*/  @!UP0 USEL UR9, UR6, UR9, !UP1 ;  /* 0x0000000906098287 */ /* 0x000fe4000c800000 */
[----:B------:R-:W-:Y:S02]  /*1570*/  UIMAD UR10, UR20, UR10, UR5 ;  /* 0x0000000a140a72a4 */ /* 0x000fe4000f8e0205 */
[----:B------:R-:W-:-:S02]  /*1580*/  UIADD3 UR11, UPT, UPT, -UR6, URZ, URZ ;  /* 0x000000ff060b7290 */ /* 0x000fc4000fffe1ff */
[----:B------:R-:W-:Y:S02]  /*1590*/  @!UP0 UIMAD UR10, UR10, UR7, UR9 ;  /* 0x000000070a0a82a4 */ /* 0x000fe4000f8e0209 */
[----:B------:R-:W-:Y:S02]  /*15a0*/  @!UP0 UIADD3 UR8, UPT, UPT, UR8, -UR9, URZ ;  /* 0x8000000908088290 */ /* 0x000fe4000fffe0ff */
[----:B------:R-:W-:Y:S02]  /*15b0*/  UIADD3 UR7, UPT, UPT, -UR5, URZ, URZ ;  /* 0x000000ff05077290 */ /* 0x000fe4000fffe1ff */
[----:B------:R-:W-:Y:S02]  /*15c0*/  @!UP0 UIMAD UR5, UR8, UR20, UR6 ;  /* 0x00000014080582a4 */ /* 0x000fe4000f8e0206 */
[----:B------:R-:W-:Y:S02]  /*15d0*/  UIMAD UR46, UR18, UR7, UR46 ;  /* 0x00000007122e72a4 */ /* 0x000fe4000f8e022e */
[----:B------:R-:W-:Y:S01]  /*15e0*/  UIMAD UR45, UR22, UR11, UR45 ;  /* 0x0000000b162d72a4 */ /* 0x000fe2000f8e022d */
[----:B------:R-:W-:Y:S01]  /*15f0*/  @!UP0 UMOV UR6, UR10 ;  /* 0x0000000a00068c82 */ /* 0x000fe20008000000 */
[----:B------:R-:W-:-:S02]  /*1600*/  UIMAD UR46, UR5, UR18, UR46 ;  /* 0x00000012052e72a4 */ /* 0x000fc4000f8e022e */
[----:B------:R-:W-:-:S12]  /*1610*/  UIMAD UR45, UR6, UR22, UR45 ;  /* 0x00000016062d72a4 */ /* 0x000fd8000f8e022d */
.L_x_19:
[----:B------:R-:W-:-:S09]  /*1620*/  UISETP.NE.AND UP0, UPT, UR23, 0x1, UPT ;  /* 0x000000011700788c */ /* 0x000fd2000bf05270 */
[----:B------:R-:W-:Y:S05]  /*1630*/  BRA.U UP0, `(.L_x_20) ;  /* 0x0000000100447547 */ /* 0x000fea000b800000 */
[----:B------:R-:W1:Y:S01]  /*1640*/  LDCU.128 UR8, c[0x0][0xb10] ;  /* 0x00016200ff0877ac */ /* 0x000e620008000c00 */
[----:B------:R-:W2:Y:S01]  /*1650*/  LDCU UR12, c[0x0][0xb0c] ;  /* 0x00016180ff0c77ac */ /* 0x000ea20008000800 */
[----:B-1----:R-:W-:Y:S02]  /*1660*/  UIMAD.WIDE.U32 UR6, UR45, UR8, URZ ;  /* 0x000000082d0672a5 */ /* 0x002fe4000f8e00ff */
[----:B--2---:R-:W-:-:S05]  /*1670*/  UISETP.NE.AND UP0, UPT, UR12, 0x1, UPT ;  /* 0x000000010c00788c */ /* 0x004fca000bf05270 */
[----:B------:R-:W-:Y:S02]  /*1680*/  UMOV UR6, UR7 ;  /* 0x0000000700067c82 */ /* 0x000fe40008000000 */
[----:B------:R-:W-:Y:S02]  /*1690*/  USHF.R.U32.HI UR6, URZ, UR9, UR6 ;  /* 0x00000009ff067299 */ /* 0x000fe40008011606 */
[----:B------:R-:W1:Y:S01]  /*16a0*/  LDCU UR7, c[0x0][0xb20] ;  /* 0x00016400ff0777ac */ /* 0x000e620008000800 */
[----:B------:R-:W-:Y:S02]  /*16b0*/  UIMAD.WIDE.U32 UR8, UR46, UR11, URZ ;  /* 0x0000000b2e0872a5 */ /* 0x000fe4000f8e00ff */
[----:B------:R-:W-:Y:S02]  /*16c0*/  USEL UR6, UR45, UR6, !UP0 ;  /* 0x000000062d067287 */ /* 0x000fe4000c000000 */
[----:B------:R-:W-:-:S03]  /*16d0*/  UISETP.NE.AND UP0, UPT, UR10, 0x1, UPT ;  /* 0x000000010a00788c */ /* 0x000fc6000bf05270 */
[----:B------:R-:W-:Y:S02]  /*16e0*/  UMOV UR5, UR9 ;  /* 0x0000000900057c82 */ /* 0x000fe40008000000 */
[----:B-1----:R-:W-:-:S04]  /*16f0*/  USHF.R.U32.HI UR5, URZ, UR7, UR5 ;  /* 0x00000007ff057299 */ /* 0x002fc80008011605 */
[----:B------:R-:W-:-:S04]  /*1700*/  USEL UR5, UR46, UR5, !UP0 ;  /* 0x000000052e057287 */ /* 0x000fc8000c000000 */
[----:B------:R-:W-:Y:S02]  /*1710*/  UIADD3 UR7, UPT, UPT, UR6, -UR5, URZ ;  /* 0x8000000506077290 */ /* 0x000fe4000fffe0ff */
[----:B------:R-:W-:Y:S02]  /*1720*/  UIADD3 UR5, UPT, UPT, -UR6, UR5, URZ ;  /* 0x0000000506057290 */ /* 0x000fe4000fffe1ff */
[----:B------:R-:W-:Y:S02]  /*1730*/  UIMAD UR46, UR7, UR10, UR46 ;  /* 0x0000000a072e72a4 */ /* 0x000fe4000f8e022e */
[----:B------:R-:W-:-:S12]  /*1740*/  UIMAD UR45, UR5, UR12, UR45 ;  /* 0x0000000c052d72a4 */ /* 0x000fd8000f8e022d */
.L_x_20:
[----:B------:R-:W-:Y:S02]  /*1750*/  UISETP.EQ.U32.AND UP0, UPT, UR24, 0x1, UPT ;  /* 0x000000011800788c */ /* 0x000fe4000bf02070 */
[----:B------:R-:W-:-:S07]  /*1760*/  UISETP.NE.AND UP1, UPT, UR14, 0x2, UPT ;  /* 0x000000020e00788c */ /* 0x000fce000bf25270 */
[----:B------:R-:W-:Y:S05]  /*1770*/  BRA.U !UP0, `(.L_x_21) ;  /* 0x00000001080c7547 */ /* 0x000fea000b800000 */
[----:B------:R-:W-:Y:S01]  /*1780*/  UCGABAR_WAIT ;  /* 0x0000000000007dc7 */ /* 0x000fe20008000000 */
[----:B------:R-:W-:Y:S01]  /*1790*/  CCTL.IVALL ;  /* 0x00000000ff00798f */ /* 0x000fe20002000000 */
[----:B------:R-:W-:Y:S05]  /*17a0*/  BRA `(.L_x_22) ;  /* 0x0000000000047947 */ /* 0x000fea0003800000 */
.L_x_21:
[----:B------:R-:W-:Y:S06]  /*17b0*/  BAR.SYNC.DEFER_BLOCKING 0x0 ;  /* 0x0000000000007b1d */ /* 0x000fec0000010000 */
.L_x_22:
[----:B------:R-:W-:Y:S05]  /*17c0*/  BRA.U UP1, `(.L_x_23) ;  /* 0x0000001901b47547 */ /* 0x000fea000b800000 */
[----:B------:R-:W1:Y:S01]  /*17d0*/  LDCU UR7, c[0x0][0x38c] ;  /* 0x00007180ff0777ac */ /* 0x000e620008000800 */
[----:B------:R-:W-:Y:S01]  /*17e0*/  PLOP3.LUT P1, PT, PT, PT, UP3, 0x80, 0x8 ;  /* 0x000000000008781c */ /* 0x000fe20003f2f038 */
[----:B------:R-:W-:Y:S01]  /*17f0*/  IMAD.MOV.U32 R12, RZ, RZ, 0x1 ;  /* 0x00000001ff0c7424 */ /* 0x000fe200078e00ff */
[----:B------:R-:W-:Y:S01]  /*1800*/  ISETP.EQ.OR P2, PT, R0, RZ, P3 ;  /* 0x000000ff0000720c */ /* 0x000fe20001f42670 */
[----:B------:R-:W-:Y:S01]  /*1810*/  UISETP.NE.AND UP0, UPT, UR14, URZ, UPT ;  /* 0x000000ff0e00728c */ /* 0x000fe2000bf05270 */
[----:B------:R-:W-:Y:S01]  /*1820*/  PLOP3.LUT P1, PT, P1, PT, PT, 0x8, 0x80 ;  /* 0x000000000080781c */ /* 0x000fe20000f2e170 */
[----:B------:R-:W-:Y:S01]  /*1830*/  USEL UR28, URZ, 0x1, UP4 ;  /* 0x00000001ff1c7887 */ /* 0x000fe2000a000000 */
[----:B------:R-:W-:Y:S01]  /*1840*/  CS2R R10, SRZ ;  /* 0x00000000000a7805 */ /* 0x000fe2000001ff00 */
[----:B------:R-:W-:Y:S01]  /*1850*/  UMOV UR22, 0x400 ;  /* 0x0000040000167882 */ /* 0x000fe20000000000 */
[----:B------:R-:W-:Y:S01]  /*1860*/  IMAD.MOV.U32 R9, RZ, RZ, RZ ;  /* 0x000000ffff097224 */ /* 0x000fe200078e00ff */
[----:B------:R-:W-:Y:S01]  /*1870*/  USEL UR28, UR28, 0x2, UP0 ;  /* 0x000000021c1c7887 */ /* 0x000fe20008000000 */
[----:B------:R-:W-:Y:S01]  /*1880*/  IMAD.MOV.U32 R8, RZ, RZ, 0x1 ;  /* 0x00000001ff087424 */ /* 0x000fe200078e00ff */
[----:B------:R-:W-:Y:S01]  /*1890*/  ULEA UR22, UR21, UR22, 0x18 ;  /* 0x0000001615167291 */ /* 0x000fe2000f8ec0ff */
[----:B------:R-:W2:Y:S01]  /*18a0*/  LDCU UR40, c[0x0][0x370] ;  /* 0x00006e00ff2877ac */ /* 0x000ea20008000800 */
[----:B-1----:R-:W-:Y:S01]  /*18b0*/  UIADD3 UR6, UPT, UPT, UR7, 0xf, URZ ;  /* 0x0000000f07067890 */ /* 0x002fe2000fffe0ff */
[----:B------:R-:W1:Y:S03]  /*18c0*/  LDCU.64 UR30, c[0x0][0x348] ;  /* 0x00006900ff1e77ac */ /* 0x000e660008000a00 */
[----:B------:R-:W-:-:S02]  /*18d0*/  USHF.R.S32.HI UR5, URZ, 0x1f, UR6 ;  /* 0x0000001fff057899 */ /* 0x000fc40008011406 */
[----:B------:R-:W-:Y:S02]  /*18e0*/  USHF.R.U32.HI UR44, URZ, 0x4, UR4 ;  /* 0x00000004ff2c7899 */ /* 0x000fe40008011604 */
[----:B------:R-:W-:Y:S02]  /*18f0*/  ULEA.HI UR5, UR5, UR6, URZ, 0x4 ;  /* 0x0000000605057291 */ /* 0x000fe4000f8f20ff */
[----:B------:R-:W-:Y:S02]  /*1900*/  UIADD3 UR6, UPT, UPT, UR7, -0x1, URZ ;  /* 0xffffffff07067890 */ /* 0x000fe4000fffe0ff */
[----:B------:R-:W-:Y:S02]  /*1910*/  USHF.R.S32.HI UR42, URZ, 0x4, UR5 ;  /* 0x00000004ff2a7899 */ /* 0x000fe40008011405 */
[----:B------:R-:W-:Y:S02]  /*1920*/  UISETP.GE.U32.AND UP1, UPT, UR6, -0x1f, UPT ;  /* 0xffffffe10600788c */ /* 0x000fe4000bf26070 */
[----:B------:R-:W-:-:S02]  /*1930*/  UISETP.LT.U32.AND UP0, UPT, UR42, 0x12, UPT ;  /* 0x000000122a00788c */ /* 0x000fc4000bf01070 */
[----:B------:R-:W-:Y:S02]  /*1940*/  UIADD3 UR5, UPT, UPT, UR22, 0xe00, URZ ;  /* 0x00000e0016057890 */ /* 0x000fe4000fffe0ff */
[----:B------:R-:W-:Y:S02]  /*1950*/  USEL UR41, UR42, 0x12, UP0 ;  /* 0x000000122a297887 */ /* 0x000fe40008000000 */
[----:B------:R-:W-:Y:S02]  /*1960*/  @UP6 UIADD3 UR5, UPT, UPT, UR22, URZ, URZ ;  /* 0x000000ff16056290 */ /* 0x000fe4000fffe0ff */
[----:B------:R-:W-:Y:S02]  /*1970*/  UIADD3 UR23, UPT, UPT, UR41, -0x1, URZ ;  /* 0xffffffff29177890 */ /* 0x000fe4000fffe0ff */
[----:B------:R-:W-:Y:S02]  /*1980*/  @UP1 UIADD3 UR23, UPT, UPT, UR41, URZ, URZ ;  /* 0x000000ff29171290 */ /* 0x000fe4000fffe0ff */
[----:B------:R-:W-:Y:S01]  /*1990*/  UIADD3 UR47, UPT, UPT, UR7, 0x1e, URZ ;  /* 0x0000001e072f7890 */ /* 0x000fe2000fffe0ff */
[----:B------:R-:W3:Y:S01]  /*19a0*/  LDCU UR39, c[0x0][0x374] ;  /* 0x00006e80ff2777ac */ /* 0x000ee20008000800 */
[----:B------:R-:W-:-:S02]  /*19b0*/  UIADD3 UR5, UPT, UPT, UR5, 0x17600, URZ ;  /* 0x0001760005057890 */ /* 0x000fc4000fffe0ff */
[----:B------:R-:W-:Y:S02]  /*19c0*/  UIADD3 UR43, UPT, UPT, UR42, -UR41, URZ ;  /* 0x800000292a2b7290 */ /* 0x000fe4000fffe0ff */
[----:B------:R-:W-:Y:S01]  /*19d0*/  UIADD3 UR23, UPT, UPT, UR23, 0x1, URZ ;  /* 0x0000000117177890 */ /* 0x000fe2000fffe0ff */
[----:B-12---:R-:W-:-:S11]  /*19e0*/  UMOV UR13, URZ ;  /* 0x000000ff000d7c82 */ /* 0x006fd60008000000 */
.L_x_43:
[----:B------:R-:W-:-:S09]  /*19f0*/  UISETP.NE.AND UP0, UPT, UR21, URZ, UPT ;  /* 0x000000ff1500728c */ /* 0x000fd2000bf05270 */
[----:B-1----:R-:W-:Y:S05]  /*1a00*/  BRA.U UP0, `(.L_x_24) ;  /* 0x0000000100287547 */ /* 0x002fea000b800000 */
[----:B------:R-:W-:Y:S02]  /*1a10*/  LEA R0, R9, UR22, 0x3 ;  /* 0x0000001609007c11 */ /* 0x000fe4000f8e18ff */
[----:B------:R-:W-:-:S04]  /*1a20*/  SHF.L.U32 R3, R8, 0x1f, RZ ;  /* 0x0000001f08037819 */ /* 0x000fc800000006ff */
[----:B------:R-:W1:Y:S02]  /*1a30*/  SYNCS.PHASECHK.TRANS64.TRYWAIT P0, [R0+URZ+0x1c0], R3 ;  /* 0x0001c003000075a7 */ /* 0x000e6400080011ff */
[----:B-1----:R-:W-:Y:S05]  /*1a40*/  @!P0 BRA `(.L_x_25) ;  /* 0x0000007c00408947 */ /* 0x002fea0003800000 */
.L_x_130:
[----:B------:R2:W-:Y:S01]  /*1a50*/  SYNCS.ARRIVE.TRANS64.A1T0 RZ, [R0+URZ+0x1b0], RZ ;  /* 0x0001b0ff00ff79a7 */ /* 0x0005e200081000ff */
[----:B------:R-:W-:-:S05]  /*1a60*/  VIADD R9, R9, 0x1 ;  /* 0x0000000109097836 */ /* 0x000fca0000000000 */
[----:B------:R-:W-:-:S04]  /*1a70*/  ISETP.NE.AND P0, PT, R9, 0x2, PT ;  /* 0x000000020900780c */ /* 0x000fc80003f05270 */
[----:B-1----:R-:W-:Y:S02]  /*1a80*/  SEL R3, RZ, 0x1, P0 ;  /* 0x00000001ff037807 */ /* 0x002fe40000000000 */
[----:B------:R-:W-:Y:S02]  /*1a90*/  SEL R9, R9, RZ, P0 ;  /* 0x000000ff09097207 */ /* 0x000fe40000000000 */
[----:B------:R-:W-:-:S07]  /*1aa0*/  LOP3.LUT R8, R8, R3, RZ, 0x3c, !PT ;  /* 0x0000000308087212 */ /* 0x000fce00078e3cff */
.L_x_24:
[----:B------:R-:W-:Y:S01]  /*1ab0*/  ULEA UR6, UR13, UR22, 0x3 ;  /* 0x000000160d067291 */ /* 0x000fe2000f8e18ff */
[----:B--2---:R-:W-:Y:S01]  /*1ac0*/  SHF.L.U32 R0, R12, 0x1f, RZ ;  /* 0x0000001f0c007819 */ /* 0x004fe200000006ff */
[----:B------:R-:W-:Y:S02]  /*1ad0*/  UISETP.GE.U32.AND UP0, UPT, UR47, 0x1f, UPT ;  /* 0x0000001f2f00788c */ /* 0x000fe4000bf06070 */
[----:B------:R-:W-:Y:S02]  /*1ae0*/  USHF.L.U32 UR35, UR45, 0x6, URZ ;  /* 0x000000062d237899 */ /* 0x000fe400080006ff */
[----:B------:R-:W-:Y:S01]  /*1af0*/  UIMAD UR19, UR46, 0xe0, UR44 ;  /* 0x000000e02e1378a4 */ /* 0x000fe2000f8e022c */
[----:B------:R-:W-:Y:S02]  /*1b00*/  UMOV UR14, URZ ;  /* 0x000000ff000e7c82 */ /* 0x000fe40008000000 */
[----:B------:R1:W2:Y:S02]  /*1b10*/  SYNCS.PHASECHK.TRANS64.TRYWAIT P0, [UR6+0x90], R0 ;  /* 0x00009000ff0075a7 */ /* 0x0002a40008001106 */
[----:B------:R-:W-:Y:S07]  /*1b20*/  BRA.U !UP0, `(.L_x_26) ;  /* 0x0000000108c07547 */ /* 0x000fee000b800000 */
[----:B------:R-:W-:Y:S01]  /*1b30*/  UMOV UR8, URZ ;  /* 0x000000ff00087c82 */ /* 0x000fe20008000000 */
[----:B------:R-:W-:-:S05]  /*1b40*/  UMOV UR7, UR13 ;  /* 0x0000000d00077c82 */ /* 0x000fca0008000000 */
.L_x_32:
[----:B--2---:R-:W-:Y:S01]  /*1b50*/  @!P3 MOV R2, 0x2400 ;  /* 0x000024000002b802 */ /* 0x004fe20000000f00 */
[----:B----4-:R-:W-:Y:S01]  /*1b60*/  ULEA UR33, UR7, UR22, 0x3 ;  /* 0x0000001607217291 */ /* 0x010fe2000f8e18ff */
[----:B-12---:R-:W-:Y:S11]  /*1b70*/  @P0 BRA `(.L_x_27) ;  /* 0x00000000000c0947 */ /* 0x006ff60003800000 */
[----:B------:R-:W-:Y:S04]  /*1b80*/  SHF.L.U32 R3, R12, 0x1f, RZ ;  /* 0x0000001f0c037819 */ /* 0x000fe800000006ff */
[----:B------:R-:W2:Y:S02]  /*1b90*/  SYNCS.PHASECHK.TRANS64.TRYWAIT P0, [UR33+0x90], R3 ;  /* 0x00009003ff0075a7 */ /* 0x000ea40008001121 */
[----:B--2---:R-:W-:Y:S05]  /*1ba0*/  @!P0 BRA `(.L_x_28) ;  /* 0x0000007800fc8947 */ /* 0x004fea0003800000 */
.L_x_27:
[----:B------:R2:W-:Y:S01]  /*1bb0*/  @!P3 SYNCS.ARRIVE.TRANS64 RZ, [UR33], R2 ;  /* 0x00000002ffffb9a7 */ /* 0x0005e20008000021 */
[----:B------:R-:W-:Y:S04]  /*1bc0*/  ULOP3.LUT UR6, UR28, 0x2, URZ, 0xfc, !UPT ;  /* 0x000000021c067892 */ /* 0x000fe8000f8efcff */
[----:B------:R-:W-:Y:S09]  /*1bd0*/  UISETP.NE.AND UP0, UPT, UR6, 0x2, UPT ;  /* 0x000000020600788c */ /* 0x000ff2000bf05270 */
[----:B------:R-:W-:Y:S05]  /*1be0*/  BRA.U UP0, `(.L_x_29) ;  /* 0x0000000100047547 */ /* 0x000fea000b800000 */
[----:B---3--:R-:W-:Y:S05]  /*1bf0*/  BPT.TRAP 0x1 ;  /* 0x000000040000795c */ /* 0x008fea0000300000 */
.L_x_29:
[----:B------:R-:W-:Y:S04]  /*1c00*/  BSSY.RECONVERGENT B0, `(.L_x_30) ;  /* 0x0000003000007945 */ /* 0x000fe80003800200 */
[----:B------:R-:W-:Y:S05]  /*1c10*/  @P2 BRA `(.L_x_31) ;  /* 0x0000000000042947 */ /* 0x000fea0003800000 */
[----:B---3--:R-:W-:Y:S05]  /*1c20*/  BPT.TRAP 0x1 ;  /* 0x000000040000795c */ /* 0x008fea0000300000 */
.L_x_31:
[----:B---3--:R-:W-:Y:S05]  /*1c30*/  BSYNC.RECONVERGENT B0 ;  /* 0x0000000000007941 */ /* 0x008fea0003800200 */
.L_x_30:
[----:B------:R-:W-:Y:S02]  /*1c40*/  UIADD3 UR6, UPT, UPT, UR7, 0x1, URZ ;  /* 0x0000000107067890 */ /* 0x000fe4000fffe0ff */
[----:B------:R-:W-:Y:S02]  /*1c50*/  UIADD3 UR24, UP1, UPT, UR30, 0x80, URZ ;  /* 0x000000801e187890 */ /* 0x000fe4000ff3e0ff */
[----:B------:R-:W-:Y:S02]  /*1c60*/  UISETP.NE.AND UP0, UPT, UR6, 0x12, UPT ;  /* 0x000000120600788c */ /* 0x000fe4000bf05270 */
[----:B------:R-:W-:Y:S02]  /*1c70*/  ULEA UR32, UR7, UR22, 0xb ;  /* 0x0000001607207291 */ /* 0x000fe4000f8e58ff */
[----:B------:R-:W-:Y:S02]  /*1c80*/  USEL UR9, URZ, 0x1, UP0 ;  /* 0x00000001ff097887 */ /* 0x000fe40008000000 */
[----:B------:R-:W-:Y:S02]  /*1c90*/  USEL UR13, UR6, URZ, UP0 ;  /* 0x000000ff060d7287 */ /* 0x000fe40008000000 */
[----:B------:R-:W-:Y:S02]  /*1ca0*/  USHF.L.U32 UR34, UR8, 0x4, URZ ;  /* 0x0000000408227899 */ /* 0x000fe400080006ff */
[----:B------:R-:W-:Y:S01]  /*1cb0*/  ULEA UR6, UR13, UR22, 0x3 ;  /* 0x000000160d067291 */ /* 0x000fe2000f8e18ff */
[----:B------:R-:W-:Y:S01]  /*1cc0*/  LOP3.LUT R12, R12, UR9, RZ, 0x3c, !PT ;  /* 0x000000090c0c7c12 */ /* 0x000fe2000f8e3cff */
[----:B------:R-:W-:Y:S02]  /*1cd0*/  UIADD3.X UR25, UPT, UPT, URZ, UR31, URZ, UP1, !UPT ;  /* 0x0000001fff197290 */ /* 0x000fe40008ffe4ff */
[----:B------:R-:W-:Y:S01]  /*1ce0*/  UIADD3 UR32, UPT, UPT, UR32, 0xe600, URZ ;  /* 0x0000e60020207890 */ /* 0x000fe2000fffe0ff */
[----:B-1----:R-:W-:Y:S01]  /*1cf0*/  SHF.L.U32 R0, R12, 0x1f, RZ ;  /* 0x0000001f0c007819 */ /* 0x002fe200000006ff */
[----:B------:R-:W-:Y:S02]  /*1d00*/  UIADD3 UR10, UP0, UPT, UR30, 0x180, URZ ;  /* 0x000001801e0a7890 */ /* 0x000fe4000ff1e0ff */
[----:B------:R-:W-:Y:S01]  /*1d10*/  UIADD3 UR8, UPT, UPT, UR8, 0x1, URZ ;  /* 0x0000000108087890 */ /* 0x000fe2000fffe0ff */
[----:B------:R4:W1:Y:S01]  /*1d20*/  SYNCS.PHASECHK.TRANS64.TRYWAIT P0, [UR6+0x90], R0 ;  /* 0x00009000ff0075a7 */ /* 0x0008620008001106 */
[----:B------:R-:W-:Y:S02]  /*1d30*/  UIMAD UR6, UR7, 0xe00, UR4 ;  /* 0x00000e00070678a4 */ /* 0x000fe4000f8e0204 */
[----:B------:R-:W-:Y:S02]  /*1d40*/  UIADD3.X UR11, UPT, UPT, URZ, UR31, URZ, UP0, !UPT ;  /* 0x0000001fff0b7290 */ /* 0x000fe400087fe4ff */
[----:B------:R-:W-:Y:S01]  /*1d50*/  ULEA UR6, UR6, UR22, 0x1 ;  /* 0x0000001606067291 */ /* 0x000fe2000f8e08ff */
[----:B------:R-:W-:Y:S01]  /*1d60*/  UMOV UR26, 0x0 ;  /* 0x00000000001a7882 */ /* 0x000fe20000000000 */
[----:B------:R-:W-:Y:S02]  /*1d70*/  UMOV UR27, 0x10000000 ;  /* 0x10000000001b7882 */ /* 0x000fe40000000000 */
[----:B------:R-:W-:Y:S01]  /*1d80*/  UIADD3 UR16, UPT, UPT, UR6, 0x17600, URZ ;  /* 0x0001760006107890 */ /* 0x000fe2000fffe0ff */
[----:B------:R4:W-:Y:S01]  /*1d90*/  UTMALDG.3D [UR32], [UR24], desc[UR26] ;  /* 0x00001a20180075b4 */ /* 0x0009e20008011000 */
[----:B------:R-:W-:Y:S01]  /*1da0*/  UISETP.NE.AND UP0, UPT, UR8, UR23, UPT ;  /* 0x000000170800728c */ /* 0x000fe2000bf05270 */
[----:B------:R-:W-:Y:S01]  /*1db0*/  UMOV UR6, 0x30000 ;  /* 0x0003000000067882 */ /* 0x000fe20000000000 */
[----:B------:R-:W-:Y:S01]  /*1dc0*/  UMOV UR20, UR36 ;  /* 0x0000002400147c82 */ /* 0x000fe20008000000 */
[----:B------:R-:W-:Y:S01]  /*1dd0*/  UMOV UR17, UR33 ;  /* 0x0000002100117c82 */ /* 0x000fe20008000000 */
[----:B------:R-:W-:Y:S01]  /*1de0*/  UMOV UR18, UR34 ;  /* 0x0000002200127c82 */ /* 0x000fe20008000000 */
[----:B------:R-:W-:Y:S02]  /*1df0*/  UMOV UR14, UR23 ;  /* 0x00000017000e7c82 */ /* 0x000fe40008000000 */
[----:B------:R4:W-:Y:S01]  /*1e00*/  UTMALDG.3D.MULTICAST [UR16], [UR10], UR6, desc[UR26] ;  /* 0x00001a100a0073b4 */ /* 0x0009e20008011806 */
[----:B------:R-:W-:Y:S01]  /*1e10*/  UMOV UR7, UR13 ;  /* 0x0000000d00077c82 */ /* 0x000fe20008000000 */
[----:B------:R-:W-:Y:S05]  /*1e20*/  BRA.U UP0, `(.L_x_32) ;  /* 0xfffffffd00487547 */ /* 0x000fea000b83ffff */
.L_x_26:
[----:B----4-:R-:W-:Y:S01]  /*1e30*/  ULEA UR6, UR13, UR22, 0x3 ;  /* 0x000000160d067291 */ /* 0x010fe2000f8e18ff */
[----:B-1----:R-:W-:Y:S01]  /*1e40*/  SHF.L.U32 R0, R12, 0x1f, RZ ;  /* 0x0000001f0c007819 */ /* 0x002fe200000006ff */
[----:B------:R-:W-:Y:S01]  /*1e50*/  @!P1 SYNCS.ARRIVE.TRANS64.A1T0 RZ, [UR22+0x148], RZ ;  /* 0x000148ffffff99a7 */ /* 0x000fe20008100016 */
[----:B------:R-:W-:-:S06]  /*1e60*/  UISETP.GT.AND UP0, UPT, UR42, UR41, UPT ;  /* 0x000000292a00728c */ /* 0x000fcc000bf04270 */
[----:B--2---:R1:W2:Y:S03]  /*1e70*/  SYNCS.PHASECHK.TRANS64.TRYWAIT P0, [UR6+0x90], R0 ;  /* 0x00009000ff0075a7 */ /* 0x0042a60008001106 */
[----:B------:R-:W-:Y:S05]  /*1e80*/  BRA.U !UP0, `(.L_x_33) ;  /* 0x0000000108bc7547 */ /* 0x000fea000b800000 */
[----:B------:R-:W-:Y:S01]  /*1e90*/  UIADD3 UR29, UPT, UPT, UR43, UR14, URZ ;  /* 0x0000000e2b1d7290 */ /* 0x000fe2000fffe0ff */
[----:B------:R-:W-:-:S11]  /*1ea0*/  UMOV UR6, UR13 ;  /* 0x0000000d00067c82 */ /* 0x000fd60008000000 */
.L_x_39:
[----:B--2---:R-:W-:Y:S01]  /*1eb0*/  @!P3 MOV R2, 0x2400 ;  /* 0x000024000002b802 */ /* 0x004fe20000000f00 */
[----:B----4-:R-:W-:Y:S01]  /*1ec0*/  ULEA UR9, UR6, UR22, 0x3 ;  /* 0x0000001606097291 */ /* 0x010fe2000f8e18ff */
[----:B-12---:R-:W-:Y:S11]  /*1ed0*/  @P0 BRA `(.L_x_34) ;  /* 0x00000000000c0947 */ /* 0x006ff60003800000 */
[----:B------:R-:W-:Y:S04]  /*1ee0*/  SHF.L.U32 R3, R12, 0x1f, RZ ;  /* 0x0000001f0c037819 */ /* 0x000fe800000006ff */
[----:B------:R-:W2:Y:S02]  /*1ef0*/  SYNCS.PHASECHK.TRANS64.TRYWAIT P0, [UR9+0x90], R3 ;  /* 0x00009003ff0075a7 */ /* 0x000ea40008001109 */
[----:B--2---:R-:W-:Y:S05]  /*1f00*/  @!P0 BRA `(.L_x_35) ;  /* 0x00000078003c8947 */ /* 0x004fea0003800000 */
.L_x_34:
[----:B------:R2:W-:Y:S01]  /*1f10*/  @!P3 SYNCS.ARRIVE.TRANS64 RZ, [UR9], R2 ;  /* 0x00000002ffffb9a7 */ /* 0x0005e20008000009 */
[----:B------:R-:W-:Y:S04]  /*1f20*/  ULOP3.LUT UR7, UR28, 0x2, URZ, 0xfc, !UPT ;  /* 0x000000021c077892 */ /* 0x000fe8000f8efcff */
[----:B------:R-:W-:Y:S09]  /*1f30*/  UISETP.NE.AND UP0, UPT, UR7, 0x2, UPT ;  /* 0x000000020700788c */ /* 0x000ff2000bf05270 */
[----:B------:R-:W-:Y:S05]  /*1f40*/  BRA.U UP0, `(.L_x_36) ;  /* 0x0000000100047547 */ /* 0x000fea000b800000 */
[----:B---3--:R-:W-:Y:S05]  /*1f50*/  BPT.TRAP 0x1 ;  /* 0x000000040000795c */ /* 0x008fea0000300000 */
.L_x_36:
[----:B------:R-:W-:Y:S04]  /*1f60*/  BSSY.RECONVERGENT B0, `(.L_x_37) ;  /* 0x0000003000007945 */ /* 0x000fe80003800200 */
[----:B------:R-:W-:Y:S05]  /*1f70*/  @P2 BRA `(.L_x_38) ;  /* 0x0000000000042947 */ /* 0x000fea0003800000 */
[----:B---3--:R-:W-:Y:S05]  /*1f80*/  BPT.TRAP 0x1 ;  /* 0x000000040000795c */ /* 0x008fea0000300000 */
.L_x_38:
[----:B---3--:R-:W-:Y:S05]  /*1f90*/  BSYNC.RECONVERGENT B0 ;  /* 0x0000000000007941 */ /* 0x008fea0003800200 */
.L_x_37:
[----:B------:R-:W-:Y:S02]  /*1fa0*/  UIADD3 UR7, UPT, UPT, UR6, 0x1, URZ ;  /* 0x0000000106077890 */ /* 0x000fe4000fffe0ff */
[----:B------:R-:W-:Y:S02]  /*1fb0*/  UIADD3 UR24, UP1, UPT, UR30, 0x80, URZ ;  /* 0x000000801e187890 */ /* 0x000fe4000ff3e0ff */
[----:B------:R-:W-:Y:S02]  /*1fc0*/  UISETP.NE.AND UP0, UPT, UR7, 0x12, UPT ;  /* 0x000000120700788c */ /* 0x000fe4000bf05270 */
[----:B------:R-:W-:Y:S02]  /*1fd0*/  USHF.L.U32 UR10, UR14, 0x4, URZ ;  /* 0x000000040e0a7899 */ /* 0x000fe400080006ff */
[----:B------:R-:W-:Y:S02]  /*1fe0*/  USEL UR8, URZ, 0x1, UP0 ;  /* 0x00000001ff087887 */ /* 0x000fe40008000000 */
[----:B------:R-:W-:Y:S02]  /*1ff0*/  USEL UR13, UR7, URZ, UP0 ;  /* 0x000000ff070d7287 */ /* 0x000fe40008000000 */
[----:B------:R-:W-:Y:S02]  /*2000*/  UIADD3.X UR25, UPT, UPT, URZ, UR31, URZ, UP1, !UPT ;  /* 0x0000001fff197290 */ /* 0x000fe40008ffe4ff */
[----:B------:R-:W-:Y:S01]  /*2010*/  ULEA UR7, UR13, UR22, 0x3 ;  /* 0x000000160d077291 */ /* 0x000fe2000f8e18ff */
[----:B------:R-:W-:Y:S01]  /*2020*/  LOP3.LUT R12, R12, UR8, RZ, 0x3c, !PT ;  /* 0x000000080c0c7c12 */ /* 0x000fe2000f8e3cff */
[----:B------:R-:W-:Y:S02]  /*2030*/  ULEA UR8, UR6, UR22, 0xb ;  /* 0x0000001606087291 */ /* 0x000fe4000f8e58ff */
[----:B------:R-:W-:Y:S01]  /*2040*/  UIADD3 UR26, UP0, UPT, UR30, 0x180, URZ ;  /* 0x000001801e1a7890 */ /* 0x000fe2000ff1e0ff */
[----:B-1----:R-:W-:Y:S01]  /*2050*/  SHF.L.U32 R0, R12, 0x1f, RZ ;  /* 0x0000001f0c007819 */ /* 0x002fe200000006ff */
[----:B------:R-:W-:Y:S02]  /*2060*/  UIADD3 UR8, UPT, UPT, UR8, 0xe600, URZ ;  /* 0x0000e60008087890 */ /* 0x000fe4000fffe0ff */
[----:B------:R-:W-:Y:S01]  /*2070*/  UIMAD UR16, UR6, 0x1c00, UR5 ;  /* 0x00001c00061078a4 */ /* 0x000fe2000f8e0205 */
[----:B------:R4:W1:Y:S01]  /*2080*/  SYNCS.PHASECHK.TRANS64.TRYWAIT P0, [UR7+0x90], R0 ;  /* 0x00009000ff0075a7 */ /* 0x0008620008001107 */
[----:B------:R-:W-:Y:S01]  /*2090*/  UMOV UR32, 0x0 ;  /* 0x0000000000207882 */ /* 0x000fe20000000000 */
[----:B------:R-:W-:Y:S01]  /*20a0*/  UMOV UR33, 0x10000000 ;  /* 0x1000000000217882 */ /* 0x000fe20000000000 */
[----:B------:R-:W-:Y:S01]  /*20b0*/  UMOV UR11, UR35 ;  /* 0x00000023000b7c82 */ /* 0x000fe20008000000 */
[----:B------:R-:W-:Y:S01]  /*20c0*/  UMOV UR12, UR36 ;  /* 0x00000024000c7c82 */ /* 0x000fe20008000000 */
[----:B------:R-:W-:Y:S01]  /*20d0*/  UIADD3.X UR27, UPT, UPT, URZ, UR31, URZ, UP0, !UPT ;  /* 0x0000001fff1b7290 */ /* 0x000fe200087fe4ff */
[----:B------:R4:W-:Y:S01]  /*20e0*/  UTMALDG.3D [UR8], [UR24], desc[UR32] ;  /* 0x00002008180075b4 */ /* 0x0009e20008011000 */
[----:B------:R-:W-:Y:S01]  /*20f0*/  UIADD3 UR14, UPT, UPT, UR14, 0x1, URZ ;  /* 0x000000010e0e7890 */ /* 0x000fe2000fffe0ff */
[----:B------:R-:W-:Y:S01]  /*2100*/  UMOV UR7, 0x30000 ;  /* 0x0003000000077882 */ /* 0x000fe20000000000 */
[----:B------:R-:W-:Y:S01]  /*2110*/  UMOV UR20, UR36 ;  /* 0x0000002400147c82 */ /* 0x000fe20008000000 */
[----:B------:R-:W-:Y:S01]  /*2120*/  UMOV UR17, UR9 ;  /* 0x0000000900117c82 */ /* 0x000fe20008000000 */
[----:B------:R-:W-:Y:S01]  /*2130*/  UMOV UR18, UR10 ;  /* 0x0000000a00127c82 */ /* 0x000fe20008000000 */
[----:B------:R-:W-:Y:S02]  /*2140*/  UISETP.NE.AND UP0, UPT, UR14, UR29, UPT ;  /* 0x0000001d0e00728c */ /* 0x000fe4000bf05270 */
[----:B------:R4:W-:Y:S01]  /*2150*/  UTMALDG.3D.MULTICAST [UR16], [UR26], UR7, desc[UR32] ;  /* 0x000020101a0073b4 */ /* 0x0009e20008011807 */
[----:B------:R-:W-:Y:S06]  /*2160*/  UMOV UR6, UR13 ;  /* 0x0000000d00067c82 */ /* 0x000fec0008000000 */
[----:B------:R-:W-:Y:S05]  /*2170*/  BRA.U UP0, `(.L_x_39) ;  /* 0xfffffffd004c7547 */ /* 0x000fea000b83ffff */
.L_x_33:
[C---:B------:R-:W-:Y:S01]  /*2180*/  LEA R3, R11.reuse, UR22, 0x3 ;  /* 0x000000160b037c11 */ /* 0x040fe2000f8e18ff */
[----:B------:R-:W-:Y:S01]  /*2190*/  NOP ;  /* 0x0000000000007918 */ /* 0x000fe20000000000 */
[----:B-1--4-:R-:W-:Y:S02]  /*21a0*/  SHF.L.U32 R0, R10, 0x1f, RZ ;  /* 0x0000001f0a007819 */ /* 0x012fe400000006ff */
[----:B------:R-:W-:Y:S02]  /*21b0*/  LEA R5, R11, UR22, 0x4 ;  /* 0x000000160b057c11 */ /* 0x000fe4000f8e20ff */
[----:B--2---:R-:W1:Y:S02]  /*21c0*/  SYNCS.PHASECHK.TRANS64.TRYWAIT P0, [R3+URZ+0x150], R0 ;  /* 0x00015000030075a7 */ /* 0x004e6400080011ff */
[----:B-1----:R-:W-:Y:S05]  /*21d0*/  @!P0 BRA `(.L_x_40) ;  /* 0x0000007400a08947 */ /* 0x002fea0003800000 */
.L_x_133:
[----:B------:R-:W2:Y:S01]  /*21e0*/  LDS.128 R4, [R5+0x1e0] ;  /* 0x0001e00005047984 */ /* 0x000ea20000000c00 */
[----:B------:R-:W-:Y:S01]  /*21f0*/  UISETP.GE.AND UP0, UPT, UR15, 0x1, UPT ;  /* 0x000000010f00788c */ /* 0x000fe2000bf06270 */
[----:B------:R-:W-:Y:S01]  /*2200*/  @!PT LDS RZ, [RZ] ;  /* 0x00000000fffff984 */ /* 0x000fe20000000800 */
[----:B------:R-:W-:Y:S01]  /*2210*/  @!PT LDS RZ, [RZ] ;  /* 0x00000000fffff984 */ /* 0x000fe20000000800 */
[----:B------:R-:W-:Y:S01]  /*2220*/  @!PT LDS RZ, [RZ] ;  /* 0x00000000fffff984 */ /* 0x000fe20000000800 */
[----:B------:R-:W-:Y:S01]  /*2230*/  @!PT LDS RZ, [RZ] ;  /* 0x00000000fffff984 */ /* 0x000fe20000000800 */
[----:B------:R4:W-:Y:S06]  /*2240*/  MEMBAR.ALL.CTA ;  /* 0x0000000000007992 */ /* 0x0009ec0000008000 */
[----:B----4-:R-:W4:Y:S01]  /*2250*/  FENCE.VIEW.ASYNC.S ;  /* 0x00000000000073c6 */ /* 0x010f220000000000 */
[----:B--2---:R-:W-:-:S13]  /*2260*/  LOP3.LUT P0, RZ, R6, 0x1, RZ, 0xc0, !PT ;  /* 0x0000000106ff7812 */ /* 0x004fda000780c0ff */
[----:B----4-:R-:W-:Y:S01]  /*2270*/  VOTEU.ANY UP1, P0 ;  /* 0x0000000000ff7886 */ /* 0x010fe20000020100 */
[----:B------:R-:W-:-:S13]  /*2280*/  PLOP3.LUT P0, PT, PT, PT, UP1, 0x80, 0x8 ;  /* 0x000000000008781c */ /* 0x000fda0003f0f018 */
[----:B-1----:R-:W-:Y:S02]  /*2290*/  @P0 LOP3.LUT R0, R5, 0xffff, RZ, 0xc0, !PT ;  /* 0x0000ffff05000812 */ /* 0x002fe400078ec0ff */
[----:B------:R-:W-:Y:S02]  /*22a0*/  @P0 MOV R2, R4 ;  /* 0x0000000400020202 */ /* 0x000fe40000000f00 */
[----:B------:R-:W-:Y:S01]  /*22b0*/  @P0 R2UR UR7, R0 ;  /* 0x00000000000702ca */ /* 0x000fe200000e0000 */
[----:B------:R-:W-:Y:S01]  /*22c0*/  VIADD R0, R3, 0x160 ;  /* 0x0000016003007836 */ /* 0x000fe20000000000 */
[----:B------:R-:W-:Y:S02]  /*22d0*/  @P0 SHF.R.U32.HI R4, RZ, 0x10, R5 ;  /* 0x00000010ff040819 */ /* 0x000fe40000011605 */
[----:B------:R-:W-:Y:S02]  /*22e0*/  @P0 R2UR UR8, R2 ;  /* 0x00000000020802ca */ /* 0x000fe400000e0000 */
[----:B------:R-:W-:-:S02]  /*22f0*/  PRMT R0, RZ, 0x654, R0 ;  /* 0x00000654ff007816 */ /* 0x000fc40000000000 */
[----:B------:R-:W-:Y:S02]  /*2300*/  @P0 R2UR UR6, R4 ;  /* 0x00000000040602ca */ /* 0x000fe400000e0000 */
[----:B------:R1:W-:Y:S03]  /*2310*/  SYNCS.ARRIVE.TRANS64.RED.A1T0 RZ, [R0+URZ], RZ ;  /* 0x000000ff00ff79a7 */ /* 0x0003e600081004ff */
[----:B------:R-:W-:-:S04]  /*2320*/  @UP1 UMOV UR37, UR7 ;  /* 0x0000000700251c82 */ /* 0x000fc80008000000 */
[----:B------:R-:W-:-:S04]  /*2330*/  @UP1 UMOV UR38, UR8 ;  /* 0x0000000800261c82 */ /* 0x000fc80008000000 */
[----:B------:R-:W-:Y:S01]  /*2340*/  @UP1 UMOV UR36, UR6 ;  /* 0x0000000600241c82 */ /* 0x000fe20008000000 */
[----:B------:R-:W-:Y:S05]  /*2350*/  BRA.U !UP0, `(.L_x_41) ;  /* 0x0000000108d47547 */ /* 0x000fea000b800000 */
[----:B------:R-:W3:Y:S01]  /*2360*/  LDCU.128 UR16, c[0x0][0xb10] ;  /* 0x00016200ff1077ac */ /* 0x000ee20008000c00 */
[----:B------:R-:W2:Y:S01]  /*2370*/  LDCU UR12, c[0x0][0xb20] ;  /* 0x00016400ff0c77ac */ /* 0x000ea20008000800 */
[----:B------:R-:W4:Y:S01]  /*2380*/  LDCU UR20, c[0x0][0xb0c] ;  /* 0x00016180ff1477ac */ /* 0x000f220008000800 */
[----:B------:R-:W1:Y:S01]  /*2390*/  LDCU.64 UR10, c[0x0][0xb28] ;  /* 0x00016500ff0a77ac */ /* 0x000e620008000a00 */
[----:B------:R-:W-:Y:S02]  /*23a0*/  UISETP.NE.AND UP3, UPT, UR15, 0x1, UPT ;  /* 0x000000010f00788c */ /* 0x000fe4000bf65270 */
[----:B---3--:R-:W-:Y:S02]  /*23b0*/  UIMAD.WIDE.U32 UR8, UR39, UR19, URZ ;  /* 0x00000013270872a5 */ /* 0x008fe4000f8e00ff */
[----:B------:R-:W-:Y:S02]  /*23c0*/  UIMAD.WIDE.U32 UR6, UR40, UR16, URZ ;  /* 0x00000010280672a5 */ /* 0x000fe4000f8e00ff */
[----:B------:R-:W-:-:S02]  /*23d0*/  UISETP.NE.AND UP0, UPT, UR18, 0x1, UPT ;  /* 0x000000011200788c */ /* 0x000fc4000bf05270 */
[----:B------:R-:W-:Y:S01]  /*23e0*/  UIMAD.WIDE.U32 UR32, UR37, UR19, URZ ;  /* 0x00000013252072a5 */ /* 0x000fe2000f8e00ff */
[----:B------:R-:W-:Y:S02]  /*23f0*/  UMOV UR8, UR9 ;  /* 0x0000000900087c82 */ /* 0x000fe40008000000 */
[----:B------:R-:W-:Y:S01]  /*2400*/  UMOV UR6, UR7 ;  /* 0x0000000700067c82 */ /* 0x000fe20008000000 */
[----:B--2---:R-:W-:Y:S02]  /*2410*/  USHF.R.U32.HI UR8, URZ, UR12, UR8 ;  /* 0x0000000cff087299 */ /* 0x004fe40008011608 */
[----:B----4-:R-:W-:Y:S02]  /*2420*/  UISETP.NE.AND UP2, UPT, UR20, 0x1, UPT ;  /* 0x000000011400788c */ /* 0x010fe4000bf45270 */
[----:B------:R-:W-:Y:S02]  /*2430*/  USHF.R.U32.HI UR6, URZ, UR17, UR6 ;  /* 0x00000011ff067299 */ /* 0x000fe40008011606 */
[----:B------:R-:W-:-:S02]  /*2440*/  USEL UR7, UR39, UR8, !UP0 ;  /* 0x0000000827077287 */ /* 0x000fc4000c000000 */
[----:B------:R-:W-:Y:S02]  /*2450*/  USEL UR8, UR40, UR6, !UP2 ;  /* 0x0000000628087287 */ /* 0x000fe4000d000000 */
[----:B-1----:R-:W-:Y:S01]  /*2460*/  UIMAD.WIDE.U32 UR24, UR7, UR10, URZ ;  /* 0x0000000a071872a5 */ /* 0x002fe2000f8e00ff */
[----:B------:R-:W-:Y:S01]  /*2470*/  UMOV UR6, UR33 ;  /* 0x0000002100067c82 */ /* 0x000fe20008000000 */
[----:B------:R-:W-:Y:S02]  /*2480*/  UIMAD.WIDE.U32 UR26, UR38, UR16, URZ ;  /* 0x00000010261a72a5 */ /* 0x000fe4000f8e00ff */
[----:B------:R-:W-:-:S03]  /*2490*/  UIMAD.WIDE.U32 UR32, UR8, UR10, URZ ;  /* 0x0000000a082072a5 */ /* 0x000fc6000f8e00ff */
[----:B------:R-:W-:Y:S01]  /*24a0*/  UMOV UR24, UR25 ;  /* 0x0000001900187c82 */ /* 0x000fe20008000000 */
[----:B------:R-:W-:Y:S02]  /*24b0*/  USHF.R.U32.HI UR6, URZ, UR12, UR6 ;  /* 0x0000000cff067299 */ /* 0x000fe40008011606 */
[----:B------:R-:W-:Y:S01]  /*24c0*/  @UP3 USHF.R.U32.HI UR7, URZ, UR11, UR24 ;  /* 0x0000000bff073299 */ /* 0x000fe20008011618 */
[----:B------:R-:W-:Y:S01]  /*24d0*/  UMOV UR26, UR27 ;  /* 0x0000001b001a7c82 */ /* 0x000fe20008000000 */
[----:B------:R-:W-:Y:S01]  /*24e0*/  UMOV UR32, UR33 ;  /* 0x0000002100207c82 */ /* 0x000fe20008000000 */
[----:B------:R-:W-:Y:S02]  /*24f0*/  USHF.R.U32.HI UR17, URZ, UR17, UR26 ;  /* 0x00000011ff117299 */ /* 0x000fe4000801161a */
[----:B------:R-:W-:Y:S02]  /*2500*/  USEL UR6, UR37, UR6, !UP0 ;  /* 0x0000000625067287 */ /* 0x000fe4000c000000 */
[----:B------:R-:W-:-:S02]  /*2510*/  @UP3 USHF.R.U32.HI UR8, URZ, UR11, UR32 ;  /* 0x0000000bff083299 */ /* 0x000fc40008011620 */
[----:B------:R-:W-:Y:S02]  /*2520*/  UIMAD UR9, UR15, UR7, URZ ;  /* 0x000000070f0972a4 */ /* 0x000fe4000f8e02ff */
[----:B------:R-:W-:Y:S02]  /*2530*/  USEL UR7, UR38, UR17, !UP2 ;  /* 0x0000001126077287 */ /* 0x000fe4000d000000 */
[----:B------:R-:W-:Y:S02]  /*2540*/  UIMAD UR12, UR15, UR8, URZ ;  /* 0x000000080f0c72a4 */ /* 0x000fe4000f8e02ff */
[----:B------:R-:W-:Y:S02]  /*2550*/  UISETP.GE.AND UP0, UPT, UR6, UR9, UPT ;  /* 0x000000090600728c */ /* 0x000fe4000bf06270 */
[----:B------:R-:W-:Y:S02]  /*2560*/  UIMAD.WIDE.U32 UR24, UR6, UR10, URZ ;  /* 0x0000000a061872a5 */ /* 0x000fe4000f8e00ff */
[----:B------:R-:W-:-:S02]  /*2570*/  UISETP.GE.OR UP0, UPT, UR7, UR12, UP0 ;  /* 0x0000000c0700728c */ /* 0x000fc40008706670 */
[----:B------:R-:W-:Y:S02]  /*2580*/  UIMAD.WIDE.U32 UR16, UR7, UR10, URZ ;  /* 0x0000000a071072a5 */ /* 0x000fe4000f8e00ff */
[----:B------:R-:W-:Y:S01]  /*2590*/  UIADD3 UR12, UPT, UPT, -UR6, URZ, URZ ;  /* 0x000000ff060c7290 */ /* 0x000fe2000fffe1ff */
[----:B------:R-:W-:Y:S01]  /*25a0*/  UMOV UR10, UR25 ;  /* 0x00000019000a7c82 */ /* 0x000fe20008000000 */
[----:B------:R-:W-:Y:S02]  /*25b0*/  UIADD3 UR14, UPT, UPT, -UR7, URZ, URZ ;  /* 0x000000ff070e7290 */ /* 0x000fe4000fffe1ff */
[----:B------:R-:W-:-:S03]  /*25c0*/  USHF.R.U32.HI UR10, URZ, UR11, UR10 ;  /* 0x0000000bff0a7299 */ /* 0x000fc6000801160a */
[----:B------:R-:W-:Y:S01]  /*25d0*/  @!UP0 UMOV UR9, UR17 ;  /* 0x0000001100098c82 */ /* 0x000fe20008000000 */
[----:B------:R-:W-:Y:S02]  /*25e0*/  UIMAD UR12, UR18, UR12, UR37 ;  /* 0x0000000c120c72a4 */ /* 0x000fe4000f8e0225 */
[----:B------:R-:W-:Y:S02]  /*25f0*/  USEL UR10, UR6, UR10, !UP3 ;  /* 0x0000000a060a7287 */ /* 0x000fe4000d800000 */
[----:B------:R-:W-:Y:S02]  /*2600*/  @!UP0 USHF.R.U32.HI UR9, URZ, UR11, UR9 ;  /* 0x0000000bff098299 */ /* 0x000fe40008011609 */
[----:B------:R-:W-:Y:S02]  /*2610*/  UIADD3 UR11, UPT, UPT, -UR10, URZ, URZ ;  /* 0x000000ff0a0b7290 */ /* 0x000fe4000fffe1ff */
[----:B------:R-:W-:Y:S02]  /*2620*/  @!UP0 USEL UR9, UR7, UR9, !UP3 ;  /* 0x0000000907098287 */ /* 0x000fe4000d800000 */
[----:B------:R-:W-:-:S02]  /*2630*/  UIMAD UR11, UR15, UR11, UR6 ;  /* 0x0000000b0f0b72a4 */ /* 0x000fc4000f8e0206 */
[----:B------:R-:W-:Y:S02]  /*2640*/  @!UP0 UIADD3 UR10, UPT, UPT, UR10, -UR9, URZ ;  /* 0x800000090a0a8290 */ /* 0x000fe4000fffe0ff */
[----:B------:R-:W-:Y:S02]  /*2650*/  @!UP0 UIMAD UR9, UR11, UR8, UR9 ;  /* 0x000000080b0982a4 */ /* 0x000fe4000f8e0209 */
[----:B------:R-:W-:Y:S02]  /*2660*/  @!UP0 UIMAD UR6, UR15, UR10, UR7 ;  /* 0x0000000a0f0682a4 */ /* 0x000fe4000f8e0207 */
[----:B------:R-:W-:Y:S02]  /*2670*/  UIMAD UR8, UR20, UR14, UR38 ;  /* 0x0000000e140872a4 */ /* 0x000fe4000f8e0226 */
[----:B------:R-:W-:Y:S01]  /*2680*/  UIMAD UR37, UR6, UR18, UR12 ;  /* 0x00000012062572a4 */ /* 0x000fe2000f8e020c */
[----:B------:R-:W-:Y:S02]  /*2690*/  @!UP0 UMOV UR7, UR9 ;  /* 0x0000000900078c82 */ /* 0x000fe40008000000 */
[----:B------:R-:W-:-:S12]  /*26a0*/  UIMAD UR38, UR7, UR20, UR8 ;  /* 0x00000014072672a4 */ /* 0x000fd8000f8e0208 */
.L_x_41:
[----:B------:R-:W2:Y:S02]  /*26b0*/  LDCU UR6, c[0x0][0xb30] ;  /* 0x00016600ff0677ac */ /* 0x000ea40008000800 */
[----:B--2---:R-:W-:-:S09]  /*26c0*/  UISETP.NE.AND UP0, UPT, UR6, 0x1, UPT ;  /* 0x000000010600788c */ /* 0x004fd2000bf05270 */
[----:B------:R-:W-:Y:S05]  /*26d0*/  BRA.U UP0, `(.L_x_42) ;  /* 0x0000000100447547 */ /* 0x000fea000b800000 */
[----:B------:R-:W2:Y:S01]  /*26e0*/  LDCU.128 UR16, c[0x0][0xb10] ;  /* 0x00016200ff1077ac */ /* 0x000ea20008000c00 */
[----:B------:R-:W4:Y:S01]  /*26f0*/  LDCU UR10, c[0x0][0xb0c] ;  /* 0x00016180ff0a77ac */ /* 0x000f220008000800 */
[----:B------:R-:W1:Y:S01]  /*2700*/  LDCU UR11, c[0x0][0xb20] ;  /* 0x00016400ff0b77ac */ /* 0x000e620008000800 */
[----:B--2---:R-:W-:Y:S02]  /*2710*/  UIMAD.WIDE.U32 UR8, UR38, UR16, URZ ;  /* 0x00000010260872a5 */ /* 0x004fe4000f8e00ff */
[----:B------:R-:W-:Y:S02]  /*2720*/  UIMAD.WIDE.U32 UR6, UR37, UR19, URZ ;  /* 0x00000013250672a5 */ /* 0x000fe4000f8e00ff */
[----:B----4-:R-:W-:Y:S02]  /*2730*/  UISETP.NE.AND UP2, UPT, UR10, 0x1, UPT ;  /* 0x000000010a00788c */ /* 0x010fe4000bf45270 */
[----:B------:R-:W-:Y:S01]  /*2740*/  UISETP.NE.AND UP0, UPT, UR18, 0x1, UPT ;  /* 0x000000011200788c */ /* 0x000fe2000bf05270 */
[----:B------:R-:W-:-:S02]  /*2750*/  UMOV UR8, UR9 ;  /* 0x0000000900087c82 */ /* 0x000fc40008000000 */
[----:B------:R-:W-:Y:S01]  /*2760*/  UMOV UR6, UR7 ;  /* 0x0000000700067c82 */ /* 0x000fe20008000000 */
[----:B------:R-:W-:Y:S02]  /*2770*/  USHF.R.U32.HI UR17, URZ, UR17, UR8 ;  /* 0x00000011ff117299 */ /* 0x000fe40008011608 */
[----:B-1----:R-:W-:Y:S02]  /*2780*/  USHF.R.U32.HI UR6, URZ, UR11, UR6 ;  /* 0x0000000bff067299 */ /* 0x002fe40008011606 */
[----:B------:R-:W-:Y:S02]  /*2790*/  USEL UR7, UR38, UR17, !UP2 ;  /* 0x0000001126077287 */ /* 0x000fe4000d000000 */
[----:B------:R-:W-:-:S04]  /*27a0*/  USEL UR6, UR37, UR6, !UP0 ;  /* 0x0000000625067287 */ /* 0x000fc8000c000000 */
[----:B------:R-:W-:Y:S02]  /*27b0*/  UIADD3 UR8, UPT, UPT, UR7, -UR6, URZ ;  /* 0x8000000607087290 */ /* 0x000fe4000fffe0ff */
[----:B------:R-:W-:Y:S02]  /*27c0*/  UIADD3 UR6, UPT, UPT, -UR7, UR6, URZ ;  /* 0x0000000607067290 */ /* 0x000fe4000fffe1ff */
[----:B------:R-:W-:Y:S02]  /*27d0*/  UIMAD UR37, UR8, UR18, UR37 ;  /* 0x00000012082572a4 */ /* 0x000fe4000f8e0225 */
[----:B------:R-:W-:-:S12]  /*27e0*/  UIMAD UR38, UR6, UR10, UR38 ;  /* 0x0000000a062672a4 */ /* 0x000fd8000f8e0226 */
.L_x_42:
[----:B------:R-:W-:Y:S01]  /*27f0*/  VIADD R11, R11, 0x1 ;  /* 0x000000010b0b7836 */ /* 0x000fe20000000000 */
[----:B------:R-:W-:Y:S01]  /*2800*/  PLOP3.LUT P1, PT, PT, PT, PT, 0x80, 0x8 ;  /* 0x000000000008781c */ /* 0x000fe20003f2f070 */
[----:B------:R-:W-:Y:S02]  /*2810*/  UIADD3 UR45, UPT, UPT, UR38, UR57, URZ ;  /* 0x00000039262d7290 */ /* 0x000fe4000fffe0ff */
[----:B------:R-:W-:Y:S01]  /*2820*/  UIADD3 UR46, UPT, UPT, UR37, UR56, URZ ;  /* 0x00000038252e7290 */ /* 0x000fe2000fffe0ff */
[----:B------:R-:W-:-:S04]  /*2830*/  ISETP.NE.AND P0, PT, R11, 0x2, PT ;  /* 0x000000020b00780c */ /* 0x000fc80003f05270 */
[----:B------:R-:W-:Y:S02]  /*2840*/  SEL R3, RZ, 0x1, P0 ;  /* 0x00000001ff037807 */ /* 0x000fe40000000000 */
[----:B------:R-:W-:Y:S02]  /*2850*/  SEL R11, R11, RZ, P0 ;  /* 0x000000ff0b0b7207 */ /* 0x000fe40000000000 */
[----:B------:R-:W-:Y:S01]  /*2860*/  LOP3.LUT R10, R10, R3, RZ, 0x3c, !PT ;  /* 0x000000030a0a7212 */ /* 0x000fe200078e3cff */
[----:B------:R-:W-:Y:S06]  /*2870*/  BRA.U UP1, `(.L_x_43) ;  /* 0xfffffff1015c7547 */ /* 0x000fec000b83ffff */
[----:B------:R-:W-:Y:S01]  /*2880*/  UIADD3 UR22, UPT, UPT, UR22, 0x90, URZ ;  /* 0x0000009016167890 */ /* 0x000fe2000fffe0ff */
[----:B------:R-:W-:-:S03]  /*2890*/  SHF.L.U32 R3, R12, 0x1f, RZ ;  /* 0x0000001f0c037819 */ /* 0x000fc600000006ff */
[----:B------:R-:W-:-:S09]  /*28a0*/  ULEA UR4, UR13, UR22, 0x3 ;  /* 0x000000160d047291 */ /* 0x000fd2000f8e18ff */
[----:B------:R-:W2:Y:S02]  /*28b0*/  SYNCS.PHASECHK.TRANS64.TRYWAIT P0, [UR4], R3 ;  /* 0x00000003ff0075a7 */ /* 0x000ea40008001104 */
[----:B--2---:R-:W-:Y:S05]  /*28c0*/  @!P0 BRA `(.L_x_44) ;  /* 0x0000006c00f88947 */ /* 0x004fea0003800000 */
.L_x_135:
[----:B------:R-:W-:-:S04]  /*28d0*/  UIADD3 UR4, UPT, UPT, UR13, 0x1, URZ ;  /* 0x000000010d047890 */ /* 0x000fc8000fffe0ff */
[----:B------:R-:W-:-:S04]  /*28e0*/  UISETP.NE.AND UP0, UPT, UR4, 0x12, UPT ;  /* 0x000000120400788c */ /* 0x000fc8000bf05270 */
[----:B------:R-:W-:Y:S02]  /*28f0*/  USEL UR6, URZ, 0x1, UP0 ;  /* 0x00000001ff067887 */ /* 0x000fe40008000000 */
[----:B------:R-:W-:-:S04]  /*2900*/  USEL UR4, UR4, URZ, UP0 ;  /* 0x000000ff04047287 */ /* 0x000fc80008000000 */
[----:B------:R-:W-:Y:S01]  /*2910*/  ULEA UR5, UR4, UR22, 0x3 ;  /* 0x0000001604057291 */ /* 0x000fe2000f8e18ff */
[----:B------:R-:W-:-:S04]  /*2920*/  LOP3.LUT R2, R12, UR6, RZ, 0x3c, !PT ;  /* 0x000000060c027c12 */ /* 0x000fc8000f8e3cff */
[----:B-1----:R-:W-:-:S04]  /*2930*/  SHF.L.U32 R3, R2, 0x1f, RZ ;  /* 0x0000001f02037819 */ /* 0x002fc800000006ff */
[----:B------:R-:W1:Y:S02]  /*2940*/  SYNCS.PHASECHK.TRANS64.TRYWAIT P0, [UR5], R3 ;  /* 0x00000003ff0075a7 */ /* 0x000e640008001105 */
[----:B-1----:R-:W-:Y:S05]  /*2950*/  @!P0 BRA `(.L_x_45) ;  /* 0x0000006c00ec8947 */ /* 0x002fea0003800000 */
.L_x_137:
        /* <DEDUP_REMOVED lines=9> */
.L_x_139:
        /* <DEDUP_REMOVED lines=9> */
.L_x_141:
        /* <DEDUP_REMOVED lines=9> */
.L_x_143:
        /* <DEDUP_REMOVED lines=9> */
.L_x_145:
        /* <DEDUP_REMOVED lines=9> */
.L_x_147:
        /* <DEDUP_REMOVED lines=9> */
.L_x_149:
        /* <DEDUP_REMOVED lines=9> */
.L_x_151:
        /* <DEDUP_REMOVED lines=9> */
.L_x_153:
        /* <DEDUP_REMOVED lines=9> */
.L_x_155:
        /* <DEDUP_REMOVED lines=9> */
.L_x_157:
        /* <DEDUP_REMOVED lines=9> */
.L_x_159:
        /* <DEDUP_REMOVED lines=9> */
.L_x_161:
        /* <DEDUP_REMOVED lines=9> */
.L_x_163:
        /* <DEDUP_REMOVED lines=9> */
.L_x_165:
        /* <DEDUP_REMOVED lines=9> */
.L_x_167:
[----:B------:R-:W-:-:S04]  /*31d0*/  UIADD3 UR4, UPT, UPT, UR4, 0x1, URZ ;  /* 0x0000000104047890 */ /* 0x000fc8000fffe0ff */
[----:B------:R-:W-:-:S04]  /*31e0*/  UISETP.NE.AND UP0, UPT, UR4, 0x12, UPT ;  /* 0x000000120400788c */ /* 0x000fc8000bf05270 */
[----:B------:R-:W-:Y:S02]  /*31f0*/  USEL UR5, URZ, 0x1, UP0 ;  /* 0x00000001ff057887 */ /* 0x000fe40008000000 */
[----:B------:R-:W-:-:S04]  /*3200*/  USEL UR4, UR4, URZ, UP0 ;  /* 0x000000ff04047287 */ /* 0x000fc80008000000 */
[----:B------:R-:W-:Y:S01]  /*3210*/  ULEA UR4, UR4, UR22, 0x3 ;  /* 0x0000001604047291 */ /* 0x000fe2000f8e18ff */
[----:B-1----:R-:W-:-:S04]  /*3220*/  LOP3.LUT R3, R2, UR5, RZ, 0x3c, !PT ;  /* 0x0000000502037c12 */ /* 0x002fc8000f8e3cff */
[----:B------:R-:W-:Y:S01]  /*3230*/  SHF.L.U32 R3, R3, 0x1f, RZ ;  /* 0x0000001f03037819 */ /* 0x000fe200000006ff */
[----:B------:R-:W-:-:S07]  /*3240*/  IMAD.U32 R0, RZ, RZ, UR4 ;  /* 0x00000004ff007e24 */ /* 0x000fce000f8e00ff */
.L_x_61:
[----:B-1----:R1:W2:Y:S02]  /*3250*/  SYNCS.PHASECHK.TRANS64.TRYWAIT P0, [R0+URZ], R3 ;  /* 0x00000003000075a7 */ /* 0x0022a400080011ff */
[----:B--2---:R-:W-:Y:S05]  /*3260*/  @!P0 NANOSLEEP.SYNCS 0x989680 ;  /* 0x009896800000895d */ /* 0x004fea0003900000 */
[----:B------:R-:W2:Y:S02]  /*3270*/  @!P0 SYNCS.PHASECHK.TRANS64 P0, [R0+URZ], R3 ;  /* 0x00000003000085a7 */ /* 0x000ea400080010ff */
[----:B--23--:R-:W-:Y:S05]  /*3280*/  @P0 EXIT ;  /* 0x000000000000094d */ /* 0x00cfea0003800000 */
[----:B------:R-:W-:Y:S05]  /*3290*/  BRA `(.L_x_61) ;  /* 0xfffffffc00ec7947 */ /* 0x000fea000383ffff */
.L_x_23:
[----:B------:R-:W-:-:S04]  /*32a0*/  UISETP.NE.AND UP0, UPT, UR21, URZ, UPT ;  /* 0x000000ff1500728c */ /* 0x000fc8000bf05270 */
[----:B------:R-:W-:-:S09]  /*32b0*/  UISETP.NE.OR UP0, UPT, UR14, 0x1, UP0 ;  /* 0x000000010e00788c */ /* 0x000fd20008705670 */
[----:B------:R-:W-:Y:S05]  /*32c0*/  BRA.U UP0, `(.L_x_62) ;  /* 0x0000000500487547 */ /* 0x000fea000b800000 */
[----:B------:R-:W-:Y:S01]  /*32d0*/  ISETP.GE.U32.AND P2, PT, R0, 0x2, PT ;  /* 0x000000020000780c */ /* 0x000fe20003f46070 */
[----:B------:R-:W-:Y:S01]  /*32e0*/  IMAD.MOV.U32 R12, RZ, RZ, 0x1 ;  /* 0x00000001ff0c7424 */ /* 0x000fe200078e00ff */
[----:B------:R-:W-:Y:S02]  /*32f0*/  CS2R R10, SRZ ;  /* 0x00000000000a7805 */ /* 0x000fe4000001ff00 */
[----:B------:R-:W-:Y:S01]  /*3300*/  CS2R R8, SRZ ;  /* 0x0000000000087805 */ /* 0x000fe2000001ff00 */
[----:B------:R-:W-:Y:S01]  /*3310*/  UMOV UR4, 0x400 ;  /* 0x0000040000047882 */ /* 0x000fe20000000000 */
[----:B------:R-:W-:Y:S01]  /*3320*/  UMOV UR5, URZ ;  /* 0x000000ff00057c82 */ /* 0x000fe20008000000 */
[----:B------:R-:W-:-:S12]  /*3330*/  ULEA UR21, UR21, UR4, 0x18 ;  /* 0x0000000415157291 */ /* 0x000fd8000f8ec0ff */
.L_x_66:
[----:B------:R-:W-:Y:S02]  /*3340*/  LEA R2, R8, UR21, 0x3 ;  /* 0x0000001508027c11 */ /* 0x000fe4000f8e18ff */
[----:B------:R-:W-:-:S03]  /*3350*/  SHF.L.U32 R5, R9, 0x1f, RZ ;  /* 0x0000001f09057819 */ /* 0x000fc600000006ff */
[----:B------:R-:W-:Y:S01]  /*3360*/  VIADD R4, R2, 0x1c0 ;  /* 0x000001c002047836 */ /* 0x000fe20000000000 */
[----:B------:R-:W1:Y:S02]  /*3370*/  SYNCS.PHASECHK.TRANS64.TRYWAIT P0, [R2+URZ+0x1b0], R5 ;  /* 0x0001b005020075a7 */ /* 0x000e6400080011ff */
[----:B-1----:R-:W-:Y:S05]  /*3380*/  @!P0 BRA `(.L_x_63) ;  /* 0x0000006800e08947 */ /* 0x002fea0003800000 */
.L_x_168:
[----:B------:R-:W-:Y:S01]  /*3390*/  ULEA UR4, UR5, UR21, 0x3 ;  /* 0x0000001505047291 */ /* 0x000fe2000f8e18ff */
[----:B------:R-:W-:Y:S02]  /*33a0*/  PRMT R4, RZ, 0x654, R4 ;  /* 0x00000654ff047816 */ /* 0x000fe40000000004 */
[----:B-1----:R-:W-:Y:S01]  /*33b0*/  SHF.L.U32 R5, R12, 0x1f, RZ ;  /* 0x0000001f0c057819 */ /* 0x002fe200000006ff */
[----:B------:R-:W-:Y:S01]  /*33c0*/  UIADD3 UR6, UPT, UPT, UR4, 0x150, URZ ;  /* 0x0000015004067890 */ /* 0x000fe2000fffe0ff */
[----:B------:R1:W-:Y:S05]  /*33d0*/  SYNCS.ARRIVE.TRANS64.RED.A1T0 RZ, [R4+URZ], RZ ;  /* 0x000000ff04ff79a7 */ /* 0x0003ea00081004ff */
[----:B------:R-:W-:Y:S01]  /*33e0*/  IMAD.U32 R7, RZ, RZ, UR6 ;  /* 0x00000006ff077e24 */ /* 0x000fe2000f8e00ff */
[----:B------:R-:W2:Y:S04]  /*33f0*/  SYNCS.PHASECHK.TRANS64.TRYWAIT P0, [UR4+0x160], R5 ;  /* 0x00016005ff0075a7 */ /* 0x000ea80008001104 */
[----:B------:R-:W-:Y:S01]  /*3400*/  PRMT R6, R0, 0x654, R7 ;  /* 0x0000065400067816 */ /* 0x000fe20000000007 */
[----:B-1----:R-:W-:Y:S01]  /*3410*/  @!P2 IMAD.MOV.U32 R4, RZ, RZ, 0x10 ;  /* 0x00000010ff04a424 */ /* 0x002fe200078e00ff */
[----:B--2---:R-:W-:Y:S06]  /*3420*/  @!P0 BRA `(.L_x_64) ;  /* 0x0000006800cc8947 */ /* 0x004fec0003800000 */
.L_x_170:
[----:B------:R-:W-:Y:S01]  /*3430*/  ULEA UR6, UR5, UR21, 0x4 ;  /* 0x0000001505067291 */ /* 0x000fe2000f8e20ff */
[----:B------:R-:W-:Y:S01]  /*3440*/  SEL R3, R6, R3, !P2 ;  /* 0x0000000306037207 */ /* 0x000fe20005000000 */
[----:B------:R-:W-:Y:S01]  /*3450*/  UIADD3 UR7, UPT, UPT, UR4, 0x150, URZ ;  /* 0x0000015004077890 */ /* 0x000fe2000fffe0ff */
[----:B-1----:R-:W-:Y:S01]  /*3460*/  LEA R2, R11, UR21, 0x3 ;  /* 0x000000150b027c11 */ /* 0x002fe2000f8e18ff */
[----:B------:R-:W-:Y:S01]  /*3470*/  UIADD3 UR6, UPT, UPT, UR6, 0x1e0, URZ ;  /* 0x000001e006067890 */ /* 0x000fe2000fffe0ff */
[----:B------:R-:W-:Y:S01]  /*3480*/  SHF.L.U32 R5, R10, 0x1f, RZ ;  /* 0x0000001f0a057819 */ /* 0x000fe200000006ff */
[----:B------:R1:W-:Y:S01]  /*3490*/  @!P2 SYNCS.ARRIVE.TRANS64.RED RZ, [R3+URZ], R4 ;  /* 0x0000000403ffa9a7 */ /* 0x0003e200080004ff */
[----:B------:R-:W-:Y:S01]  /*34a0*/  UIADD3 UR4, UPT, UPT, UR5, 0x1, URZ ;  /* 0x0000000105047890 */ /* 0x000fe2000fffe0ff */
[----:B------:R-:W-:-:S03]  /*34b0*/  VIADD R8, R8, 0x1 ;  /* 0x0000000108087836 */ /* 0x000fc60000000000 */
[----:B------:R-:W-:Y:S02]  /*34c0*/  UISETP.NE.AND UP0, UPT, UR4, 0x2, UPT ;  /* 0x000000020400788c */ /* 0x000fe4000bf05270 */
[----:B------:R-:W-:Y:S06]  /*34d0*/  UGETNEXTWORKID.BROADCAST [UR6], [UR7] ;  /* 0x00000000060073ca */ /* 0x000fec0008000100 */
[----:B------:R-:W-:Y:S01]  /*34e0*/  USEL UR6, URZ, 0x1, UP0 ;  /* 0x00000001ff067887 */ /* 0x000fe20008000000 */
[----:B------:R-:W-:Y:S01]  /*34f0*/  ISETP.NE.AND P0, PT, R8, 0x2, PT ;  /* 0x000000020800780c */ /* 0x000fe20003f05270 */
[----:B------:R-:W-:Y:S01]  /*3500*/  USEL UR5, UR4, URZ, UP0 ;  /* 0x000000ff04057287 */ /* 0x000fe20008000000 */
[----:B------:R-:W2:Y:S03]  /*3510*/  SYNCS.PHASECHK.TRANS64.TRYWAIT P1, [R2+URZ+0x150], R5 ;  /* 0x00015005020075a7 */ /* 0x000ea600080211ff */
[----:B------:R-:W-:Y:S01]  /*3520*/  LOP3.LUT R12, R12, UR6, RZ, 0x3c, !PT ;  /* 0x000000060c0c7c12 */ /* 0x000fe2000f8e3cff */
[----:B-12---:R-:W-:Y:S07]  /*3530*/  @!P1 BRA `(.L_x_65) ;  /* 0x0000006800a09947 */ /* 0x006fee0003800000 */
.L_x_171:
[C---:B------:R-:W-:Y:S01]  /*3540*/  LEA R4, R11.reuse, UR21, 0x4 ;  /* 0x000000150b047c11 */ /* 0x040fe2000f8e20ff */
[----:B-1----:R-:W-:Y:S01]  /*3550*/  VIADD R2, R2, 0x160 ;  /* 0x0000016002027836 */ /* 0x002fe20000000000 */
[----:B------:R-:W-:Y:S01]  /*3560*/  SEL R8, R8, RZ, P0 ;  /* 0x000000ff08087207 */ /* 0x000fe20000000000 */
[----:B------:R-:W-:-:S03]  /*3570*/  VIADD R11, R11, 0x1 ;  /* 0x000000010b0b7836 */ /* 0x000fc60000000000 */
[----:B------:R-:W1:Y:S01]  /*3580*/  LDS.128 R4, [R4+0x1e0] ;  /* 0x0001e00004047984 */ /* 0x000e620000000c00 */
[----:B------:R-:W-:Y:S02]  /*3590*/  PRMT R2, RZ, 0x654, R2 ;  /* 0x00000654ff027816 */ /* 0x000fe40000000002 */
[C---:B------:R-:W-:Y:S01]  /*35a0*/  ISETP.NE.AND P1, PT, R11.reuse, 0x2, PT ;  /* 0x000000020b00780c */ /* 0x040fe20003f25270 */
[----:B------:R-:W-:Y:S01]  /*35b0*/  @!PT LDS RZ, [RZ] ;  /* 0x00000000fffff984 */ /* 0x000fe20000000800 */
[----:B------:R-:W-:Y:S01]  /*35c0*/  @!PT LDS RZ, [RZ] ;  /* 0x00000000fffff984 */ /* 0x000fe20000000800 */
[----:B------:R-:W-:Y:S01]  /*35d0*/  @!PT LDS RZ, [RZ] ;  /* 0x00000000fffff984 */ /* 0x000fe20000000800 */
[----:B------:R-:W-:Y:S01]  /*35e0*/  @!PT LDS RZ, [RZ] ;  /* 0x00000000fffff984 */ /* 0x000fe20000000800 */
[----:B------:R2:W-:Y:S06]  /*35f0*/  MEMBAR.ALL.CTA ;  /* 0x0000000000007992 */ /* 0x0005ec0000008000 */
[----:B--2---:R-:W2:Y:S01]  /*3600*/  FENCE.VIEW.ASYNC.S ;  /* 0x00000000000073c6 */ /* 0x004ea20000000000 */
[----:B------:R-:W-:Y:S01]  /*3610*/  SEL R11, R11, RZ, P1 ;  /* 0x000000ff0b0b7207 */ /* 0x000fe20000800000 */
[----:B--2---:R2:W-:Y:S01]  /*3620*/  SYNCS.ARRIVE.TRANS64.RED.A1T0 RZ, [R2+URZ], RZ ;  /* 0x000000ff02ff79a7 */ /* 0x0045e200081004ff */
[----:B-1----:R-:W-:-:S02]  /*3630*/  LOP3.LUT P3, RZ, R6, 0x1, RZ, 0xc0, !PT ;  /* 0x0000000106ff7812 */ /* 0x002fc4000786c0ff */
[----:B------:R-:W-:-:S04]  /*3640*/  SEL R5, RZ, 0x1, P1 ;  /* 0x00000001ff057807 */ /* 0x000fc80000800000 */
[----:B------:R-:W-:Y:S02]  /*3650*/  LOP3.LUT R10, R10, R5, RZ, 0x3c, !PT ;  /* 0x000000050a0a7212 */ /* 0x000fe400078e3cff */
[----:B--2---:R-:W-:-:S04]  /*3660*/  SEL R2, RZ, 0x1, P0 ;  /* 0x00000001ff027807 */ /* 0x004fc80000000000 */
[----:B------:R-:W-:Y:S01]  /*3670*/  LOP3.LUT R9, R9, R2, RZ, 0x3c, !PT ;  /* 0x0000000209097212 */ /* 0x000fe200078e3cff */
[----:B------:R-:W-:Y:S06]  /*3680*/  @P3 BRA `(.L_x_66) ;  /* 0xfffffffc002c3947 */ /* 0x000fec000383ffff */
[----:B------:R-:W-:Y:S01]  /*3690*/  ULEA UR4, UR5, UR21, 0x3 ;  /* 0x0000001505047291 */ /* 0x000fe2000f8e18ff */
[----:B------:R-:W-:-:S08]  /*36a0*/  SHF.L.U32 R3, R12, 0x1f, RZ ;  /* 0x0000001f0c037819 */ /* 0x000fd000000006ff */
[----:B------:R-:W1:Y:S02]  /*36b0*/  SYNCS.PHASECHK.TRANS64 P0, [UR4+0x160], R3 ;  /* 0x00016003ff0075a7 */ /* 0x000e640008001004 */
[----:B-1----:R-:W-:Y:S05]  /*36c0*/  @P0 BRA `(.L_x_67) ;  /* 0x0000000000080947 */ /* 0x002fea0003800000 */
[----:B------:R-:W1:Y:S02]  /*36d0*/  SYNCS.PHASECHK.TRANS64.TRYWAIT P0, [UR4+0x160], R3 ;  /* 0x00016003ff0075a7 */ /* 0x000e640008001104 */
[----:B-1----:R-:W-:Y:S05]  /*36e0*/  @!P0 BRA `(.L_x_68) ;  /* 0x0000006800488947 */ /* 0x002fea0003800000 */
.L_x_67:
[----:B------:R-:W-:-:S04]  /*36f0*/  UIADD3 UR6, UPT, UPT, UR5, 0x1, URZ ;  /* 0x0000000105067890 */ /* 0x000fc8000fffe0ff */
[----:B------:R-:W-:-:S04]  /*3700*/  UISETP.NE.AND UP0, UPT, UR6, 0x2, UPT ;  /* 0x000000020600788c */ /* 0x000fc8000bf05270 */
[----:B------:R-:W-:Y:S02]  /*3710*/  USEL UR7, URZ, 0x1, UP0 ;  /* 0x00000001ff077887 */ /* 0x000fe40008000000 */
[----:B------:R-:W-:-:S04]  /*3720*/  USEL UR6, UR6, URZ, UP0 ;  /* 0x000000ff06067287 */ /* 0x000fc80008000000 */
[----:B------:R-:W-:Y:S01]  /*3730*/  ULEA UR6, UR6, UR21, 0x3 ;  /* 0x0000001506067291 */ /* 0x000fe2000f8e18ff */
[----:B-1----:R-:W-:-:S04]  /*3740*/  LOP3.LUT R3, R12, UR7, RZ, 0x3c, !PT ;  /* 0x000000070c037c12 */ /* 0x002fc8000f8e3cff */
[----:B------:R-:W-:-:S04]  /*3750*/  SHF.L.U32 R0, R3, 0x1f, RZ ;  /* 0x0000001f03007819 */ /* 0x000fc800000006ff */
[----:B------:R-:W1:Y:S02]  /*3760*/  SYNCS.PHASECHK.TRANS64 P0, [UR6+0x160], R0 ;  /* 0x00016000ff0075a7 */ /* 0x000e640008001006 */
[----:B-1----:R-:W-:Y:S05]  /*3770*/  @P0 EXIT ;  /* 0x000000000000094d */ /* 0x002fea0003800000 */
[----:B------:R-:W-:Y:S02]  /*3780*/  SHF.L.U32 R3, R3, 0x1f, RZ ;  /* 0x0000001f03037819 */ /* 0x000fe400000006ff */
[----:B------:R-:W-:-:S07]  /*3790*/  MOV R0, UR6 ;  /* 0x0000000600007c02 */ /* 0x000fce0008000f00 */
.L_x_69:
[----:B-1----:R1:W2:Y:S02]  /*37a0*/  SYNCS.PHASECHK.TRANS64.TRYWAIT P0, [R0+URZ+0x160], R3 ;  /* 0x00016003000075a7 */ /* 0x0022a400080011ff */
[----:B--2---:R-:W-:Y:S05]  /*37b0*/  @!P0 NANOSLEEP.SYNCS 0x989680 ;  /* 0x009896800000895d */ /* 0x004fea0003900000 */
[----:B------:R-:W2:Y:S02]  /*37c0*/  @!P0 SYNCS.PHASECHK.TRANS64 P0, [R0+URZ+0x160], R3 ;  /* 0x00016003000085a7 */ /* 0x000ea400080010ff */
[----:B--2---:R-:W-:Y:S05]  /*37d0*/  @P0 EXIT ;  /* 0x000000000000094d */ /* 0x004fea0003800000 */
[----:B------:R-:W-:Y:S05]  /*37e0*/  BRA `(.L_x_69) ;  /* 0xfffffffc00ec7947 */ /* 0x000fea000383ffff */
.L_x_62:
[----:B------:R-:W-:Y:S05]  /*37f0*/  BRA.U UP5, `(.L_x_70) ;  /* 0x0000000d057c7547 */ /* 0x000fea000b800000 */
[----:B------:R-:W-:Y:S01]  /*3800*/  UMOV UR4, 0x40 ;  /* 0x0000004000047882 */ /* 0x000fe20000000000 */
[----:B------:R-:W-:Y:S01]  /*3810*/  NOP ;  /* 0x0000000000007918 */ /* 0x000fe20000000000 */
[----:B------:R-:W-:-:S03]  /*3820*/  ULEA UR5, UR21, UR4, 0x18 ;  /* 0x0000000415057291 */ /* 0x000fc6000f8ec0ff */
[----:B------:R-:W-:Y:S02]  /*3830*/  UMOV UR4, 0x400 ;  /* 0x0000040000047882 */ /* 0x000fe40000000000 */
[----:B------:R-:W-:-:S04]  /*3840*/  ULEA UR21, UR21, UR4, 0x18 ;  /* 0x0000000415157291 */ /* 0x000fc8000f8ec0ff */
[----:B------:R-:W1:Y:S02]  /*3850*/  LDS.U8 R0, [UR5+0x1c] ;  /* 0x00001c05ff007984 */ /* 0x000e640008000000 */
[----:B-1----:R-:W-:-:S13]  /*3860*/  ISETP.NE.AND P0, PT, R0, RZ, PT ;  /* 0x000000ff0000720c */ /* 0x002fda0003f05270 */
[----:B------:R-:W-:Y:S05]  /*3870*/  @P0 BRA `(.L_x_71) ;  /* 0x0000000000580947 */ /* 0x000fea0003800000 */
[----:B------:R-:W-:-:S13]  /*3880*/  ELECT P0, URZ, PT ;  /* 0x0000000000ff782f */ /* 0x000fda0003800000 */
[----:B------:R-:W-:Y:S05]  /*3890*/  @!P0 BRA `(.L_x_72) ;  /* 0x0000000000608947 */ /* 0x000fea0003800000 */
[----:B------:R-:W-:Y:S01]  /*38a0*/  UMOV UR4, 0x10 ;  /* 0x0000001000047882 */ /* 0x000fe20000000000 */
[----:B------:R-:W-:Y:S01]  /*38b0*/  HFMA2 R0, -RZ, RZ, 0, 5.9604644775390625e-08 ;  /* 0x00000001ff007431 */ /* 0x000fe200000001ff */
[----:B------:R-:W-:-:S03]  /*38c0*/  MOV R2, 0xffff ;  /* 0x0000ffff00027802 */ /* 0x000fc60000000f00 */
[----:B------:R-:W-:Y:S04]  /*38d0*/  DEPBAR.LE SB1, 0x36 ;  /* 0x00009d800000791a */ /* 0x000fe80000000000 */
[----:B------:R-:W1:Y:S02]  /*38e0*/  UTCATOMSWS.FIND_AND_SET.ALIGN UP0, UR4, UR4 ;  /* 0x00000004000475e3 */ /* 0x000e640008000800 */
[----:B-1----:R-:W-:Y:S01]  /*38f0*/  MOV R5, UR4 ;  /* 0x0000000400057c02 */ /* 0x002fe20008000f00 */
[----:B------:R-:W-:Y:S06]  /*3900*/  BRA.U UP0, `(.L_x_73) ;  /* 0x0000000100187547 */ /* 0x000fec000b800000 */
.L_x_74:
[----:B------:R-:W-:Y:S05]  /*3910*/  NANOSLEEP 0x64 ;  /* 0x000000640000795d */ /* 0x000fea0003800000 */
[----:B------:R-:W-:-:S05]  /*3920*/  UMOV UR4, 0x10 ;  /* 0x0000001000047882 */ /* 0x000fca0000000000 */
[----:B------:R-:W-:Y:S04]  /*3930*/  DEPBAR.LE SB1, 0x36 ;  /* 0x00009d800000791a */ /* 0x000fe80000000000 */
[----:B------:R-:W1:Y:S02]  /*3940*/  UTCATOMSWS.FIND_AND_SET.ALIGN UP0, UR4, UR4 ;  /* 0x00000004000475e3 */ /* 0x000e640008000800 */
[----:B-1----:R-:W-:Y:S01]  /*3950*/  MOV R5, UR4 ;  /* 0x0000000400057c02 */ /* 0x002fe20008000f00 */
[----:B------:R-:W-:Y:S05]  /*3960*/  BRA.U !UP0, `(.L_x_74) ;  /* 0xfffffffd08e87547 */ /* 0x000fea000b83ffff */
.L_x_73:
[-C--:B------:R-:W-:Y:S02]  /*3970*/  SHF.L.U32 R2, R2, R5.reuse, RZ ;  /* 0x0000000502027219 */ /* 0x080fe400000006ff */
[----:B------:R-:W-:Y:S01]  /*3980*/  SHF.L.U32 R0, R0, R5, RZ ;  /* 0x0000000500007219 */ /* 0x000fe200000006ff */
[----:B------:R-:W-:Y:S02]  /*3990*/  IMAD.SHL.U32 R5, R5, 0x20, RZ ;  /* 0x0000002005057824 */ /* 0x000fe400078e00ff */
[----:B------:R1:W-:Y:S04]  /*39a0*/  ATOMS.OR RZ, [UR5+0x14], R2 ;  /* 0x00001402ffff798c */ /* 0x0003e8000b000005 */
[----:B------:R1:W-:Y:S04]  /*39b0*/  ATOMS.OR RZ, [UR5+0x18], R0 ;  /* 0x00001800ffff798c */ /* 0x0003e8000b000005 */
[----:B------:R1:W-:Y:S01]  /*39c0*/  STS [UR21+0x200], R5 ;  /* 0x00020005ff007988 */ /* 0x0003e20008000815 */
[----:B------:R-:W-:Y:S05]  /*39d0*/  BRA `(.L_x_72) ;  /* 0x0000000000107947 */ /* 0x000fea0003800000 */
.L_x_71:
[----:B------:R-:W-:Y:S02]  /*39e0*/  MOV R0, 0xffffffff ;  /* 0xffffffff00007802 */ /* 0x000fe40000000f00 */
[----:B------:R-:W-:-:S03]  /*39f0*/  MOV R4, 0x3a20 ;  /* 0x00003a2000047802 */ /* 0x000fc60000000f00 */
[----:B------:R1:W-:Y:S04]  /*3a00*/  STS [UR21+0x200], R0 ;  /* 0x00020000ff007988 */ /* 0x0003e80008000815 */
[----:B-1---5:R-:W-:Y:S05]  /*3a10*/  CALL.REL.NOINC `($__internal_1_$__cuda_sm10x_tcgen05_guardrail_trap_phase_invalid_during_alloc) ;  /* 0x0000006800e07944 */ /* 0x022fea0003c00000 */
.L_x_72:
[----:B------:R-:W-:Y:S05]  /*3a20*/  WARPSYNC.ALL ;  /* 0x0000000000007948 */ /* 0x000fea0003800000 */
[----:B------:R-:W2:Y:S01]  /*3a30*/  S2UR UR4, SR_CgaCtaId ;  /* 0x00000000000479c3 */ /* 0x000ea20000008800 */
[----:B------:R-:W-:Y:S01]  /*3a40*/  UMOV UR14, 0x400 ;  /* 0x00000400000e7882 */ /* 0x000fe20000000000 */
[----:B------:R-:W-:-:S06]  /*3a50*/  NOP ;  /* 0x0000000000007918 */ /* 0x000fcc0000000000 */
[----:B------:R-:W-:Y:S06]  /*3a60*/  BAR.ARV 0x6, 0xa0 ;  /* 0x0182800000007b1d */ /* 0x000fec0000002000 */
[----:B------:R-:W3:Y:S01]  /*3a70*/  LDCU UR5, c[0x0][0x38c] ;  /* 0x00007180ff0577ac */ /* 0x000ee20008000800 */
[----:B------:R-:W-:Y:S01]  /*3a80*/  LOP3.LUT R3, R3, 0xffff, RZ, 0xc0, !PT ;  /* 0x0000ffff03037812 */ /* 0x000fe200078ec0ff */
[----:B------:R-:W-:Y:S01]  /*3a90*/  IMAD.MOV.U32 R11, RZ, RZ, 0x1 ;  /* 0x00000001ff0b7424 */ /* 0x000fe200078e00ff */
[----:B------:R-:W-:Y:S01]  /*3aa0*/  CS2R R8, SRZ ;  /* 0x0000000000087805 */ /* 0x000fe2000001ff00 */
[----:B------:R-:W4:Y:S01]  /*3ab0*/  LDCU UR8, c[0x0][0x38c] ;  /* 0x00007180ff0877ac */ /* 0x000f220008000800 */
[----:B------:R-:W-:Y:S01]  /*3ac0*/  R2UR UR16, R3 ;  /* 0x00000000031072ca */ /* 0x000fe200000e0000 */
[----:B------:R-:W-:Y:S01]  /*3ad0*/  IMAD.MOV.U32 R10, RZ, RZ, RZ ;  /* 0x000000ffff0a7224 */ /* 0x000fe200078e00ff */
[----:B------:R-:W-:Y:S01]  /*3ae0*/  UMOV UR18, URZ ;  /* 0x000000ff00127c82 */ /* 0x000fe20008000000 */
[----:B------:R-:W-:Y:S01]  /*3af0*/  UMOV UR11, URZ ;  /* 0x000000ff000b7c82 */ /* 0x000fe20008000000 */
[----:B--2---:R-:W-:Y:S01]  /*3b00*/  ULEA UR14, UR4, UR14, 0x18 ;  /* 0x0000000e040e7291 */ /* 0x004fe2000f8ec0ff */
[----:B------:R-:W-:Y:S01]  /*3b10*/  UMOV UR20, 0x0 ;  /* 0x0000000000147882 */ /* 0x000fe20000000000 */
[----:B------:R-:W-:-:S02]  /*3b20*/  UMOV UR21, 0x4380490 ;  /* 0x0438049000157882 */ /* 0x000fc40000000000 */
[----:B------:R-:W-:Y:S02]  /*3b30*/  UIADD3 UR6, UPT, UPT, UR14, 0xe600, URZ ;  /* 0x0000e6000e067890 */ /* 0x000fe4000fffe0ff */
[----:B------:R-:W-:Y:S02]  /*3b40*/  UIADD3 UR7, UPT, UPT, UR14, 0x17600, URZ ;  /* 0x000176000e077890 */ /* 0x000fe4000fffe0ff */
[----:B---3--:R-:W-:Y:S01]  /*3b50*/  UIADD3 UR5, UPT, UPT, UR5, 0xf, URZ ;  /* 0x0000000f05057890 */ /* 0x008fe2000fffe0ff */
[----:B-1----:R-:W1:Y:S01]  /*3b60*/  LDS R0, [UR14+0x200] ;  /* 0x0002000eff007984 */ /* 0x002e620008000800 */
[----:B------:R-:W-:Y:S02]  /*3b70*/  USHF.R.U32.HI UR6, URZ, 0x4, UR6 ;  /* 0x00000004ff067899 */ /* 0x000fe40008011606 */
[----:B------:R-:W-:Y:S02]  /*3b80*/  USHF.R.S32.HI UR4, URZ, 0x1f, UR5 ;  /* 0x0000001fff047899 */ /* 0x000fe40008011405 */
[----:B------:R-:W-:-:S02]  /*3b90*/  ULOP3.LUT UR6, UR6, 0x3fff, URZ, 0xc0, !UPT ;  /* 0x00003fff06067892 */ /* 0x000fc4000f8ec0ff */
[----:B------:R-:W-:Y:S02]  /*3ba0*/  ULEA.HI UR4, UR4, UR5, URZ, 0x4 ;  /* 0x0000000504047291 */ /* 0x000fe4000f8f20ff */
[----:B------:R-:W-:Y:S02]  /*3bb0*/  USHF.R.U32.HI UR5, URZ, 0x4, UR7 ;  /* 0x00000004ff057899 */ /* 0x000fe40008011607 */
[----:B------:R-:W-:Y:S02]  /*3bc0*/  USHF.R.S32.HI UR22, URZ, 0x4, UR4 ;  /* 0x00000004ff167899 */ /* 0x000fe40008011404 */
[----:B------:R-:W-:Y:S02]  /*3bd0*/  ULOP3.LUT UR4, UR5, 0x3fff, URZ, 0xc0, !UPT ;  /* 0x00003fff05047892 */ /* 0x000fe4000f8ec0ff */
[----:B------:R-:W-:Y:S02]  /*3be0*/  UISETP.LT.AND UP0, UPT, UR22, 0x1, UPT ;  /* 0x000000011600788c */ /* 0x000fe4000bf01270 */
[----:B------:R-:W-:-:S02]  /*3bf0*/  ULOP3.LUT UR17, UR6, 0x10000, URZ, 0xfc, !UPT ;  /* 0x0001000006117892 */ /* 0x000fc4000f8efcff */
[----:B------:R-:W-:Y:S02]  /*3c00*/  USEL UR23, UR22, 0x1, !UP0 ;  /* 0x0000000116177887 */ /* 0x000fe4000c000000 */
[----:B------:R-:W-:Y:S02]  /*3c10*/  ULOP3.LUT UR4, UR4, 0x10000, URZ, 0xfc, !UPT ;  /* 0x0001000004047892 */ /* 0x000fe4000f8efcff */
[----:B------:R-:W-:Y:S02]  /*3c20*/  UIADD3 UR23, UPT, UPT, -UR23, URZ, URZ ;  /* 0x000000ff17177290 */ /* 0x000fe4000fffe1ff */
[----:B----4-:R-:W-:Y:S01]  /*3c30*/  UISETP.GE.AND UP4, UPT, UR8, 0x1, UPT ;  /* 0x000000010800788c */ /* 0x010fe2000bf86270 */
[----:B-1----:R-:W-:-:S15]  /*3c40*/  R2UR UR24, R0 ;  /* 0x00000000001872ca */ /* 0x002fde00000e0000 */
.L_x_81:
[----:B------:R-:W-:Y:S02]  /*3c50*/  LEA R0, R10, UR14, 0x3 ;  /* 0x0000000e0a007c11 */ /* 0x000fe4000f8e18ff */
[----:B------:R-:W-:Y:S02]  /*3c60*/  SHF.L.U32 R5, R9, 0x1f, RZ ;  /* 0x0000001f09057819 */ /* 0x000fe400000006ff */
[----:B------:R-:W-:Y:S01]  /*3c70*/  PLOP3.LUT P0, PT, PT, PT, UP4, 0x80, 0x8 ;  /* 0x000000000008781c */ /* 0x000fe20003f0f048 */
[----:B------:R-:W-:Y:S01]  /*3c80*/  VIADD R3, R0, 0x160 ;  /* 0x0000016000037836 */ /* 0x000fe20000000000 */
[----:B-1----:R-:W1:Y:S02]  /*3c90*/  SYNCS.PHASECHK.TRANS64.TRYWAIT P1, [R0+URZ+0x150], R5 ;  /* 0x00015005000075a7 */ /* 0x002e6400080211ff */
[----:B-1----:R-:W-:Y:S09]  /*3ca0*/  @!P1 BRA `(.L_x_75) ;  /* 0x0000006000f09947 */ /* 0x002ff20003800000 */
.L_x_173:
[----:B------:R-:W-:Y:S01]  /*3cb0*/  LEA R4, R10, UR14, 0x4 ;  /* 0x0000000e0a047c11 */ /* 0x000fe2000f8e20ff */
[----:B------:R-:W-:Y:S01]  /*3cc0*/  @UP4 ULEA UR5, UR11, UR14, 0x3 ;  /* 0x0000000e0b054291 */ /* 0x000fe2000f8e18ff */
[----:B------:R-:W-:Y:S01]  /*3cd0*/  PLOP3.LUT P1, PT, PT, PT, PT, 0x80, 0x8 ;  /* 0x000000000008781c */ /* 0x000fe20003f2f070 */
[----:B------:R-:W-:Y:S01]  /*3ce0*/  ULEA UR19, UR18, UR14, 0x3 ;  /* 0x0000000e12137291 */ /* 0x000fe2000f8e18ff */
[----:B------:R-:W-:Y:S02]  /*3cf0*/  PRMT R3, RZ, 0x654, R3 ;  /* 0x00000654ff037816 */ /* 0x000fe40000000003 */
[----:B-1----:R-:W1:Y:S01]  /*3d00*/  LDS.128 R4, [R4+0x1e0] ;  /* 0x0001e00004047984 */ /* 0x002e620000000c00 */
[----:B------:R-:W-:Y:S02]  /*3d10*/  @P0 SHF.L.U32 R2, R8, 0x1f, RZ ;  /* 0x0000001f08020819 */ /* 0x000fe400000006ff */
[----:B------:R-:W-:Y:S01]  /*3d20*/  SHF.L.U32 R0, R11, 0x1f, RZ ;  /* 0x0000001f0b007819 */ /* 0x000fe200000006ff */
[----:B------:R-:W-:Y:S01]  /*3d30*/  @!PT LDS RZ, [RZ] ;  /* 0x00000000fffff984 */ /* 0x000fe20000000800 */
[----:B------:R-:W-:Y:S01]  /*3d40*/  @!PT LDS RZ, [RZ] ;  /* 0x00000000fffff984 */ /* 0x000fe20000000800 */
[----:B------:R-:W-:Y:S01]  /*3d50*/  @!PT LDS RZ, [RZ] ;  /* 0x00000000fffff984 */ /* 0x000fe20000000800 */
[----:B------:R-:W-:Y:S01]  /*3d60*/  @!PT LDS RZ, [RZ] ;  /* 0x00000000fffff984 */ /* 0x000fe20000000800 */
[----:B------:R2:W-:Y:S06]  /*3d70*/  MEMBAR.ALL.CTA ;  /* 0x0000000000007992 */ /* 0x0005ec0000008000 */
[----:B--2---:R-:W2:Y:S02]  /*3d80*/  FENCE.VIEW.ASYNC.S ;  /* 0x00000000000073c6 */ /* 0x004ea40000000000 */
[----:B--2---:R2:W-:Y:S01]  /*3d90*/  SYNCS.ARRIVE.TRANS64.RED.A1T0 RZ, [R3+URZ], RZ ;  /* 0x000000ff03ff79a7 */ /* 0x0045e200081004ff */
[----:B------:R2:W3:Y:S01]  /*3da0*/  @P0 SYNCS.PHASECHK.TRANS64.TRYWAIT P1, [UR5], R2 ;  /* 0x00000002ff0005a7 */ /* 0x0004e20008021105 */
[----:B------:R-:W4:Y:S02]  /*3db0*/  SYNCS.PHASECHK.TRANS64.TRYWAIT P0, [UR19+0x190], R0 ;  /* 0x00019000ff0075a7 */ /* 0x000f240008001113 */
[----:B-1234-:R-:W-:Y:S05]  /*3dc0*/  @!P0 BRA `(.L_x_76) ;  /* 0x0000006000bc8947 */ /* 0x01efea0003800000 */
.L_x_175:
[----:B------:R-:W-:Y:S01]  /*3dd0*/  IADD3 R10, PT, PT, R10, 0x1, RZ ;  /* 0x000000010a0a7810 */ /* 0x000fe20007ffe0ff */
[----:B------:R-:W-:Y:S06]  /*3de0*/  BRA.U !UP4, `(.L_x_77) ;  /* 0x000000010c9c7547 */ /* 0x000fec000b800000 */
[----:B------:R-:W-:Y:S02]  /*3df0*/  ULEA.HI UR5, UR18, UR18, URZ, 0x1 ;  /* 0x0000001212057291 */ /* 0x000fe4000f8f08ff */
[----:B------:R-:W-:Y:S02]  /*3e00*/  UPLOP3.LUT UP2, UPT, UPT, UPT, UPT, 0x40, 0x4 ;  /* 0x000000000004789c */ /* 0x000fe40003f4e870 */
[----:B------:R-:W-:Y:S02]  /*3e10*/  USHF.R.U32.HI UR6, URZ, 0x1, UR5 ;  /* 0x00000001ff067899 */ /* 0x000fe40008011605 */
[----:B------:R-:W-:Y:S02]  /*3e20*/  ULOP3.LUT UR15, UR5, 0xffe, URZ, 0xc0, !UPT ;  /* 0x00000ffe050f7892 */ /* 0x000fe4000f8ec0ff */
[----:B------:R-:W-:Y:S02]  /*3e30*/  UIMAD UR5, UR6, 0xe0, UR24 ;  /* 0x000000e0060578a4 */ /* 0x000fe4000f8e0218 */
[----:B------:R-:W-:Y:S01]  /*3e40*/  UIADD3 UR15, UPT, UPT, -UR15, UR18, URZ ;  /* 0x000000120f0f7290 */ /* 0x000fe2000fffe1ff */
[----:B------:R-:W-:Y:S01]  /*3e50*/  UMOV UR13, UR23 ;  /* 0x00000017000d7c82 */ /* 0x000fe20008000000 */
[----:B------:R-:W-:-:S02]  /*3e60*/  UMOV UR12, UR22 ;  /* 0x00000016000c7c82 */ /* 0x000fc40008000000 */
[----:B------:R-:W-:-:S03]  /*3e70*/  ULEA UR15, UR15, UR5, 0x14 ;  /* 0x000000050f0f7291 */ /* 0x000fc6000f8ea0ff */
[----:B------:R-:W-:-:S09]  /*3e80*/  UMOV UR5, UR11 ;  /* 0x0000000b00057c82 */ /* 0x000fd20008000000 */
.L_x_80:
[----:B------:R-:W-:Y:S02]  /*3e90*/  UIADD3 UR13, UPT, UPT, UR13, 0x1, URZ ;  /* 0x000000010d0d7890 */ /* 0x000fe4000fffe0ff */
[----:B--2---:R-:W-:Y:S02]  /*3ea0*/  ULEA UR7, UR5, UR14, 0x3 ;  /* 0x0000000e05077291 */ /* 0x004fe4000f8e18ff */
[----:B------:R-:W-:Y:S01]  /*3eb0*/  UISETP.NE.AND UP3, UPT, UR13, URZ, UPT ;  /* 0x000000ff0d00728c */ /* 0x000fe2000bf65270 */
[----:B---3--:R-:W-:Y:S10]  /*3ec0*/  @P1 BRA `(.L_x_78) ;  /* 0x00000000000c1947 */ /* 0x008ff40003800000 */
[----:B-1----:R-:W-:Y:S04]  /*3ed0*/  SHF.L.U32 R3, R8, 0x1f, RZ ;  /* 0x0000001f08037819 */ /* 0x002fe800000006ff */
[----:B------:R-:W1:Y:S02]  /*3ee0*/  SYNCS.PHASECHK.TRANS64.TRYWAIT P0, [UR7], R3 ;  /* 0x00000003ff0075a7 */ /* 0x000e640008001107 */
[----:B-1----:R-:W-:Y:S05]  /*3ef0*/  @!P0 BRA `(.L_x_79) ;  /* 0x0000006000888947 */ /* 0x002fea0003800000 */
.L_x_78:
[----:B------:R-:W-:Y:S01]  /*3f00*/  UISETP.NE.AND UP0, UPT, UR12, 0x1, UPT ;  /* 0x000000010c00788c */ /* 0x000fe2000bf05270 */
[----:B------:R-:W-:Y:S01]  /*3f10*/  PLOP3.LUT P1, PT, PT, PT, PT, 0x80, 0x8 ;  /* 0x000000000008781c */ /* 0x000fe20003f2f070 */
[----:B------:R-:W-:Y:S02]  /*3f20*/  UIADD3 UR6, UPT, UPT, UR5, 0x1, URZ ;  /* 0x0000000105067890 */ /* 0x000fe4000fffe0ff */
[----:B------:R-:W-:Y:S02]  /*3f30*/  UIADD3 UR12, UPT, UPT, UR12, -0x1, URZ ;  /* 0xffffffff0c0c7890 */ /* 0x000fe4000fffe0ff */
[----:B------:R-:W-:Y:S01]  /*3f40*/  UISETP.NE.AND UP1, UPT, UR6, 0x12, UPT ;  /* 0x000000120600788c */ /* 0x000fe2000bf25270 */
[----:B------:R-:W-:Y:S01]  /*3f50*/  PLOP3.LUT P0, PT, PT, PT, UP0, 0x80, 0x8 ;  /* 0x000000000008781c */ /* 0x000fe20003f0f008 */
[----:B------:R-:W-:Y:S02]  /*3f60*/  UMOV UR9, 0xc0004010 ;  /* 0xc000401000097882 */ /* 0x000fe40000000000 */
[----:B------:R-:W-:Y:S02]  /*3f70*/  USEL UR8, URZ, 0x1, UP1 ;  /* 0x00000001ff087887 */ /* 0x000fe40008800000 */
[----:B------:R-:W-:Y:S02]  /*3f80*/  USEL UR11, UR6, URZ, UP1 ;  /* 0x000000ff060b7287 */ /* 0x000fe40008800000 */
[----:B------:R-:W-:Y:S02]  /*3f90*/  UIMAD UR6, UR5, 0x1c0, UR4 ;  /* 0x000001c0050678a4 */ /* 0x000fe4000f8e0204 */
[----:B------:R-:W-:Y:S01]  /*3fa0*/  @UP0 ULEA UR10, UR11, UR14, 0x3 ;  /* 0x0000000e0b0a0291 */ /* 0x000fe2000f8e18ff */
[----:B------:R-:W-:Y:S01]  /*3fb0*/  LOP3.LUT R8, R8, UR8, RZ, 0x3c, !PT ;  /* 0x0000000808087c12 */ /* 0x000fe2000f8e3cff */
[----:B------:R-:W-:Y:S03]  /*3fc0*/  ULEA UR8, UR5, UR17, 0x7 ;  /* 0x0000001105087291 */ /* 0x000fe6000f8e38ff */
[----:B-1----:R-:W-:Y:S01]  /*3fd0*/  @P0 SHF.L.U32 R0, R8, 0x1f, RZ ;  /* 0x0000001f08000819 */ /* 0x002fe200000006ff */
[----:B------:R-:W-:Y:S03]  /*3fe0*/  UMOV UR5, UR11 ;  /* 0x0000000b00057c82 */ /* 0x000fe60008000000 */
[----:B------:R2:W3:Y:S01]  /*3ff0*/  @P0 SYNCS.PHASECHK.TRANS64.TRYWAIT P1, [UR10], R0 ;  /* 0x00000000ff0005a7 */ /* 0x0004e2000802110a */
[----:B------:R-:W-:Y:S03]  /*4000*/  UIADD3 UR10, UPT, UPT, UR7, 0x90, URZ ;  /* 0x00000090070a7890 */ /* 0x000fe6000fffe0ff */
[----:B------:R-:W-:Y:S02]  /*4010*/  UMOV UR7, 0xc0004010 ;  /* 0xc000401000077882 */ /* 0x000fe40000000000 */
[----:B------:R2:W-:Y:S01]  /*4020*/  UTCHMMA gdesc[UR8], gdesc[UR6], tmem[UR15], tmem[UR20], idesc[UR21], UP2 ;  /* 0x00ff1406080075ea */ /* 0x0005e2000900000f */
[----:B------:R-:W-:Y:S03]  /*4030*/  UPLOP3.LUT UP2, UPT, UPT, UPT, UPT, 0x80, 0x8 ;  /* 0x000000000008789c */ /* 0x000fe60003f4f070 */
[----:B------:R2:W-:Y:S01]  /*4040*/  UTCBAR.MULTICAST [UR10], URZ, UR16 ;  /* 0x000000ff0a0073e9 */ /* 0x0005e20008000810 */
[----:B------:R-:W-:Y:S07]  /*4050*/  BRA.U UP3, `(.L_x_80) ;  /* 0xfffffffd038c7547 */ /* 0x000fee000b83ffff */
.L_x_77:
[----:B------:R-:W-:Y:S01]  /*4060*/  UIADD3 UR5, UPT, UPT, UR18, 0x1, URZ ;  /* 0x0000000112057890 */ /* 0x000fe2000fffe0ff */
[----:B------:R-:W-:Y:S01]  /*4070*/  LOP3.LUT P0, RZ, R6, 0x1, RZ, 0xc0, !PT ;  /* 0x0000000106ff7812 */ /* 0x000fe2000780c0ff */
[----:B--2---:R-:W-:Y:S01]  /*4080*/  UIADD3 UR6, UPT, UPT, UR19, 0x170, URZ ;  /* 0x0000017013067890 */ /* 0x004fe2000fffe0ff */
[----:B---3--:R-:W-:Y:S01]  /*4090*/  ISETP.NE.AND P1, PT, R10, 0x2, PT ;  /* 0x000000020a00780c */ /* 0x008fe20003f25270 */
[----:B------:R-:W-:-:S03]  /*40a0*/  UISETP.NE.AND UP0, UPT, UR5, 0x4, UPT ;  /* 0x000000040500788c */ /* 0x000fc6000bf05270 */
[----:B-1----:R-:W-:Y:S01]  /*40b0*/  SEL R0, RZ, 0x1, P1 ;  /* 0x00000001ff007807 */ /* 0x002fe20000800000 */
[----:B------:R-:W-:Y:S01]  /*40c0*/  USEL UR7, URZ, 0x1, UP0 ;  /* 0x00000001ff077887 */ /* 0x000fe20008000000 */
[----:B------:R-:W-:Y:S01]  /*40d0*/  SEL R10, R10, RZ, P1 ;  /* 0x000000ff0a0a7207 */ /* 0x000fe20000800000 */
[----:B------:R-:W-:Y:S01]  /*40e0*/  USEL UR18, UR5, URZ, UP0 ;  /* 0x000000ff05127287 */ /* 0x000fe20008000000 */
[----:B------:R1:W-:Y:S01]  /*40f0*/  UTCBAR [UR6], URZ ;  /* 0x000000ff060073e9 */ /* 0x0003e200080000ff */
[----:B------:R-:W-:Y:S02]  /*4100*/  LOP3.LUT R9, R9, R0, RZ, 0x3c, !PT ;  /* 0x0000000009097212 */ /* 0x000fe400078e3cff */
[----:B------:R-:W-:Y:S01]  /*4110*/  LOP3.LUT R11, R11, UR7, RZ, 0x3c, !PT ;  /* 0x000000070b0b7c12 */ /* 0x000fe2000f8e3cff */
[----:B------:R-:W-:Y:S07]  /*4120*/  @P0 BRA `(.L_x_81) ;  /* 0xfffffff800c80947 */ /* 0x000fee000383ffff */
[----:B------:R-:W2:Y:S01]  /*4130*/  S2UR UR8, SR_CgaCtaId ;  /* 0x00000000000879c3 */ /* 0x000ea20000008800 */
[----:B------:R-:W-:Y:S01]  /*4140*/  ELECT P0, URZ, PT ;  /* 0x0000000000ff782f */ /* 0x000fe20003800000 */
[----:B------:R-:W-:Y:S01]  /*4150*/  IMAD.MOV.U32 R0, RZ, RZ, 0x1 ;  /* 0x00000001ff007424 */ /* 0x000fe200078e00ff */
[----:B------:R-:W-:Y:S01]  /*4160*/  UIADD3 UR14, UPT, UPT, UR14, 0x190, URZ ;  /* 0x000001900e0e7890 */ /* 0x000fe2000fffe0ff */
[----:B------:R-:W-:Y:S01]  /*4170*/  SHF.L.U32 R3, R11, 0x1f, RZ ;  /* 0x0000001f0b037819 */ /* 0x000fe200000006ff */
[----:B------:R-:W-:-:S03]  /*4180*/  UMOV UR4, 0x40 ;  /* 0x0000004000047882 */ /* 0x000fc60000000000 */
[----:B------:R-:W-:Y:S01]  /*4190*/  UVIRTCOUNT.DEALLOC.SMPOOL 0x80 ;  /* 0x000000800000784c */ /* 0x000fe20000000000 */
[----:B--2---:R-:W-:Y:S02]  /*41a0*/  ULEA UR8, UR8, UR4, 0x18 ;  /* 0x0000000408087291 */ /* 0x004fe4000f8ec0ff */
[----:B------:R-:W-:-:S07]  /*41b0*/  ULEA UR4, UR18, UR14, 0x3 ;  /* 0x0000000e12047291 */ /* 0x000fce000f8e18ff */
[----:B------:R2:W-:Y:S02]  /*41c0*/  @P0 STS.U8 [UR8+0x1c], R0 ;  /* 0x00001c00ff000988 */ /* 0x0005e40008000008 */
[----:B------:R-:W3:Y:S02]  /*41d0*/  SYNCS.PHASECHK.TRANS64.TRYWAIT P0, [UR4], R3 ;  /* 0x00000003ff0075a7 */ /* 0x000ee40008001104 */
[----:B--23--:R-:W-:Y:S05]  /*41e0*/  @!P0 BRA `(.L_x_82) ;  /* 0x0000005c00e48947 */ /* 0x00cfea0003800000 */
.L_x_178:
[----:B------:R-:W-:-:S04]  /*41f0*/  UIADD3 UR4, UPT, UPT, UR18, 0x1, URZ ;  /* 0x0000000112047890 */ /* 0x000fc8000fffe0ff */
[----:B------:R-:W-:-:S04]  /*4200*/  UISETP.NE.AND UP0, UPT, UR4, 0x4, UPT ;  /* 0x000000040400788c */ /* 0x000fc8000bf05270 */
[----:B-1----:R-:W-:Y:S02]  /*4210*/  USEL UR6, URZ, 0x1, UP0 ;  /* 0x00000001ff067887 */ /* 0x002fe40008000000 */
[----:B------:R-:W-:-:S04]  /*4220*/  USEL UR4, UR4, URZ, UP0 ;  /* 0x000000ff04047287 */ /* 0x000fc80008000000 */
[----:B------:R-:W-:Y:S01]  /*4230*/  ULEA UR5, UR4, UR14, 0x3 ;  /* 0x0000000e04057291 */ /* 0x000fe2000f8e18ff */
[----:B------:R-:W-:-:S04]  /*4240*/  LOP3.LUT R2, R11, UR6, RZ, 0x3c, !PT ;  /* 0x000000060b027c12 */ /* 0x000fc8000f8e3cff */
[----:B--2---:R-:W-:-:S04]  /*4250*/  SHF.L.U32 R3, R2, 0x1f, RZ ;  /* 0x0000001f02037819 */ /* 0x004fc800000006ff */
[----:B------:R-:W1:Y:S02]  /*4260*/  SYNCS.PHASECHK.TRANS64.TRYWAIT P0, [UR5], R3 ;  /* 0x00000003ff0075a7 */ /* 0x000e640008001105 */
[----:B-1----:R-:W-:Y:S05]  /*4270*/  @!P0 BRA `(.L_x_83) ;  /* 0x0000005c00d88947 */ /* 0x002fea0003800000 */
.L_x_180:
        /* <DEDUP_REMOVED lines=9> */
.L_x_182:
[----:B------:R-:W-:-:S04]  /*4310*/  UIADD3 UR4, UPT, UPT, UR4, 0x1, URZ ;  /* 0x0000000104047890 */ /* 0x000fc8000fffe0ff */
[----:B------:R-:W-:-:S04]  /*4320*/  UISETP.NE.AND UP0, UPT, UR4, 0x4, UPT ;  /* 0x000000040400788c */ /* 0x000fc8000bf05270 */
[----:B------:R-:W-:Y:S02]  /*4330*/  USEL UR5, URZ, 0x1, UP0 ;  /* 0x00000001ff057887 */ /* 0x000fe40008000000 */
[----:B------:R-:W-:-:S04]  /*4340*/  USEL UR4, UR4, URZ, UP0 ;  /* 0x000000ff04047287 */ /* 0x000fc80008000000 */
[----:B------:R-:W-:Y:S01]  /*4350*/  ULEA UR4, UR4, UR14, 0x3 ;  /* 0x0000000e04047291 */ /* 0x000fe2000f8e18ff */
[----:B-1----:R-:W-:-:S04]  /*4360*/  LOP3.LUT R3, R2, UR5, RZ, 0x3c, !PT ;  /* 0x0000000502037c12 */ /* 0x002fc8000f8e3cff */
[----:B------:R-:W-:-:S04]  /*4370*/  SHF.L.U32 R3, R3, 0x1f, RZ ;  /* 0x0000001f03037819 */ /* 0x000fc800000006ff */
[----:B------:R-:W1:Y:S02]  /*4380*/  SYNCS.PHASECHK.TRANS64.TRYWAIT P0, [UR4], R3 ;  /* 0x00000003ff0075a7 */ /* 0x000e640008001104 */
[----:B-1----:R-:W-:Y:S05]  /*4390*/  @!P0 BRA `(.L_x_85) ;  /* 0x0000005c00c08947 */ /* 0x002fea0003800000 */
.L_x_184:
[----:B------:R-:W-:Y:S01]  /*43a0*/  NOP ;  /* 0x0000000000007918 */ /* 0x000fe20000000000 */
[----:B-1----:R-:W1:Y:S01]  /*43b0*/  LDS R0, [UR8+0x14] ;  /* 0x00001408ff007984 */ /* 0x002e620008000800 */
[----:B------:R-:W-:Y:S01]  /*43c0*/  ULOP3.LUT UR4, UR24, 0xffff, URZ, 0xc0, !UPT ;  /* 0x0000ffff18047892 */ /* 0x000fe2000f8ec0ff */
[----:B------:R-:W-:Y:S01]  /*43d0*/  UMOV UR5, 0xffff ;  /* 0x0000ffff00057882 */ /* 0x000fe20000000000 */
[----:B------:R-:W-:Y:S02]  /*43e0*/  UMOV UR6, 0x1 ;  /* 0x0000000100067882 */ /* 0x000fe40000000000 */
[----:B------:R-:W-:-:S04]  /*43f0*/  USHF.R.U32.HI UR4, URZ, 0x5, UR4 ;  /* 0x00000005ff047899 */ /* 0x000fc80008011604 */
[----:B------:R-:W-:Y:S02]  /*4400*/  USHF.L.U32 UR5, UR5, UR4, URZ ;  /* 0x0000000405057299 */ /* 0x000fe400080006ff */
[----:B------:R-:W-:-:S04]  /*4410*/  USHF.L.U32 UR4, UR6, UR4, URZ ;  /* 0x0000000406047299 */ /* 0x000fc800080006ff */
[----:B-1----:R-:W-:-:S04]  /*4420*/  LOP3.LUT R0, R0, UR5, RZ, 0xc0, !PT ;  /* 0x0000000500007c12 */ /* 0x002fc8000f8ec0ff */
[----:B------:R-:W-:-:S13]  /*4430*/  ISETP.NE.AND P0, PT, R0, UR5, PT ;  /* 0x0000000500007c0c */ /* 0x000fda000bf05270 */
[----:B------:R-:W-:Y:S05]  /*4440*/  @P0 BRA `(.L_x_86) ;  /* 0x0000000000580947 */ /* 0x000fea0003800000 */
[----:B------:R-:W1:Y:S02]  /*4450*/  LDS R0, [UR8+0x18] ;  /* 0x00001808ff007984 */ /* 0x000e640008000800 */
[----:B-1----:R-:W-:-:S04]  /*4460*/  LOP3.LUT R0, R0, UR4, RZ, 0xc0, !PT ;  /* 0x0000000400007c12 */ /* 0x002fc8000f8ec0ff */
[----:B------:R-:W-:-:S13]  /*4470*/  ISETP.NE.AND P0, PT, R0, UR4, PT ;  /* 0x0000000400007c0c */ /* 0x000fda000bf05270 */
[----:B------:R-:W-:Y:S05]  /*4480*/  @P0 BRA `(.L_x_87) ;  /* 0x00000000003c0947 */ /* 0x000fea0003800000 */
[----:B------:R-:W1:Y:S01]  /*4490*/  S2R R2, SR_LANEID ;  /* 0x0000000000027919 */ /* 0x000e620000000000 */
[----:B------:R-:W-:Y:S01]  /*44a0*/  ULOP3.LUT UR5, URZ, UR5, URZ, 0x33, !UPT ;  /* 0x00000005ff057292 */ /* 0x000fe2000f8e33ff */
[----:B------:R-:W-:Y:S01]  /*44b0*/  LOP3.LUT R4, RZ, UR4, RZ, 0x33, !PT ;  /* 0x00000004ff047c12 */ /* 0x000fe2000f8e33ff */
[----:B------:R-:W-:Y:S02]  /*44c0*/  VOTEU.ANY UR4, UPT, PT ;  /* 0x0000000000047886 */ /* 0x000fe400038e0100 */
[----:B------:R-:W-:Y:S01]  /*44d0*/  UFLO.U32 UR4, UR4 ;  /* 0x00000004000472bd */ /* 0x000fe200080e0000 */
[----:B------:R-:W2:Y:S01]  /*44e0*/  REDUX UR6, R4 ;  /* 0x00000000040673c4 */ /* 0x000ea20000000000 */
[----:B------:R-:W-:-:S06]  /*44f0*/  IMAD.U32 R0, RZ, RZ, UR5 ;  /* 0x00000005ff007e24 */ /* 0x000fcc000f8e00ff */
[----:B------:R3:W-:Y:S01]  /*4500*/  UTCATOMSWS.AND URZ, UR5 ;  /* 0x0000000500ff79e3 */ /* 0x0007e20008000000 */
[----:B------:R-:W4:Y:S01]  /*4510*/  REDUX UR7, R0 ;  /* 0x00000000000773c4 */ /* 0x000f220000000000 */
[----:B-1----:R-:W-:Y:S01]  /*4520*/  ISETP.EQ.U32.AND P0, PT, R2, UR4, PT ;  /* 0x0000000402007c0c */ /* 0x002fe2000bf02070 */
[----:B--2---:R-:W-:Y:S01]  /*4530*/  IMAD.U32 R2, RZ, RZ, UR6 ;  /* 0x00000006ff027e24 */ /* 0x004fe2000f8e00ff */
[----:B----4-:R-:W-:-:S11]  /*4540*/  MOV R3, UR7 ;  /* 0x0000000700037c02 */ /* 0x010fd60008000f00 */
[----:B------:R3:W-:Y:S04]  /*4550*/  @P0 ATOMS.AND RZ, [UR8+0x14], R3 ;  /* 0x00001403ffff098c */ /* 0x0007e8000a800008 */
[----:B------:R3:W-:Y:S01]  /*4560*/  @P0 ATOMS.AND RZ, [UR8+0x18], R2 ;  /* 0x00001802ffff098c */ /* 0x0007e2000a800008 */
[----:B------:R-:W-:Y:S05]  /*4570*/  BRA `(.L_x_88) ;  /* 0x0000000000147947 */ /* 0x000fea0003800000 */
.L_x_87:
[----:B------:R-:W-:Y:S02]  /*4580*/  MOV R2, 0x45a0 ;  /* 0x000045a000027802 */ /* 0x000fe40000000f00 */
[----:B-----5:R-:W-:Y:S05]  /*4590*/  CALL.REL.NOINC `($__internal_0_$__cuda_sm10x_tcgen05_guardrail_trap_col_being_dealloced_not_returned_by_alloc) ;  /* 0x0000005c00f47944 */ /* 0x020fea0003c00000 */
[----:B------:R-:W-:Y:S05]  /*45a0*/  BRA `(.L_x_88) ;  /* 0x0000000000087947 */ /* 0x000fea0003800000 */
.L_x_86:
[----:B------:R-:W-:Y:S02]  /*45b0*/  MOV R2, 0x45d0 ;  /* 0x000045d000027802 */ /* 0x000fe40000000f00 */
[----:B-----5:R-:W-:Y:S05]  /*45c0*/  CALL.REL.NOINC `($__internal_2_$__cuda_sm10x_tcgen05_guardrail_trap_unallocated_columns_being_dealloced) ;  /* 0x0000006000007944 */ /* 0x020fea0003c00000 */
.L_x_88:
[----:B------:R-:W-:Y:S01]  /*45d0*/  NOP ;  /* 0x0000000000007918 */ /* 0x000fe20000000000 */
[----:B---3--:R-:W-:Y:S05]  /*45e0*/  EXIT ;  /* 0x000000000000794d */ /* 0x008fea0003800000 */
.L_x_70:
[----:B------:R-:W-:-:S09]  /*45f0*/  UISETP.NE.OR UP0, UPT, UR14, 0x3, !UP3 ;  /* 0x000000030e00788c */ /* 0x000fd2000df05670 */
[----:B------:R-:W-:Y:S05]  /*4600*/  BRA.U UP0, `(.L_x_89) ;  /* 0x0000000d00f47547 */ /* 0x000fea000b800000 */
[----:B------:R-:W1:Y:S01]  /*4610*/  LDCU.64 UR4, c[0x0][0x888] ;  /* 0x00011100ff0477ac */ /* 0x000e620008000a00 */
[----:B------:R-:W2:Y:S01]  /*4620*/  LDC.64 R12, c[0x0][0x348] ;  /* 0x0000d200ff0c7b82 */ /* 0x000ea20000000a00 */
[----:B------:R-:W-:Y:S02]  /*4630*/  HFMA2 R9, -RZ, RZ, 0, 0 ;  /* 0x00000000ff097431 */ /* 0x000fe400000001ff */
[----:B------:R-:W-:Y:S01]  /*4640*/  IMAD.MOV.U32 R11, RZ, RZ, 0x1 ;  /* 0x00000001ff0b7424 */ /* 0x000fe200078e00ff */
[----:B------:R-:W3:Y:S01]  /*4650*/  LDCU UR44, c[0x0][0x370] ;  /* 0x00006e00ff2c77ac */ /* 0x000ee20008000800 */
[----:B------:R-:W-:Y:S01]  /*4660*/  IMAD.MOV.U32 R10, RZ, RZ, RZ ;  /* 0x000000ffff0a7224 */ /* 0x000fe200078e00ff */
[----:B------:R-:W-:Y:S01]  /*4670*/  MOV R8, 0x7000 ;  /* 0x0000700000087802 */ /* 0x000fe20000000f00 */
[----:B------:R-:W3:Y:S01]  /*4680*/  LDCU.128 UR48, c[0x0][0xb10] ;  /* 0x00016200ff3077ac */ /* 0x000ee20008000c00 */
[----:B------:R-:W4:Y:S01]  /*4690*/  LDCU UR37, c[0x0][0x374] ;  /* 0x00006e80ff2577ac */ /* 0x000f220008000800 */
[----:B------:R-:W4:Y:S01]  /*46a0*/  LDCU.64 UR42, c[0x0][0x890] ;  /* 0x00011200ff2a77ac */ /* 0x000f220008000a00 */
[----:B-1----:R-:W-:Y:S01]  /*46b0*/  UISETP.NE.U32.AND UP0, UPT, UR4, URZ, UPT ;  /* 0x000000ff0400728c */ /* 0x002fe2000bf05070 */
[----:B------:R-:W1:Y:S01]  /*46c0*/  LDCU UR29, c[0x0][0xb0c] ;  /* 0x00016180ff1d77ac */ /* 0x000e620008000800 */
[----:B------:R-:W2:Y:S01]  /*46d0*/  LDCU UR54, c[0x0][0xb20] ;  /* 0x00016400ff3677ac */ /* 0x000ea20008000800 */
[----:B------:R-:W2:Y:S01]  /*46e0*/  LDCU UR4, c[0x0][0xb30] ;  /* 0x00016600ff0477ac */ /* 0x000ea20008000800 */
[----:B---3--:R-:W-:-:S02]  /*46f0*/  UIMAD.WIDE.U32 UR8, UR44, UR48, URZ ;  /* 0x000000302c0872a5 */ /* 0x008fc4000f8e00ff */
[----:B----4-:R-:W-:Y:S02]  /*4700*/  UIMAD.WIDE.U32 UR10, UR37, UR51, URZ ;  /* 0x00000033250a72a5 */ /* 0x010fe4000f8e00ff */
[----:B------:R-:W-:Y:S02]  /*4710*/  UISETP.NE.U32.AND UP6, UPT, UR42, URZ, UPT ;  /* 0x000000ff2a00728c */ /* 0x000fe4000bfc5070 */
[----:B------:R-:W-:Y:S01]  /*4720*/  UISETP.NE.AND.EX UP5, UPT, UR5, URZ, UPT, UP0 ;  /* 0x000000ff0500728c */ /* 0x000fe2000bfa5300 */
[----:B------:R-:W-:Y:S01]  /*4730*/  UMOV UR6, 0x400 ;  /* 0x0000040000067882 */ /* 0x000fe20000000000 */
[----:B------:R-:W-:Y:S01]  /*4740*/  UISETP.NE.AND UP0, UPT, UR15, 0x1, UPT ;  /* 0x000000010f00788c */ /* 0x000fe2000bf05270 */
[----:B------:R-:W-:Y:S01]  /*4750*/  UMOV UR8, UR9 ;  /* 0x0000000900087c82 */ /* 0x000fe20008000000 */
[----:B------:R-:W-:Y:S01]  /*4760*/  UMOV UR47, UR11 ;  /* 0x0000000b002f7c82 */ /* 0x000fe20008000000 */
[----:B------:R-:W-:Y:S02]  /*4770*/  USEL UR53, URZ, 0x1, UP4 ;  /* 0x00000001ff357887 */ /* 0x000fe4000a000000 */
[----:B-1----:R-:W-:Y:S01]  /*4780*/  UISETP.NE.AND UP0, UPT, UR29, 0x1, UPT ;  /* 0x000000011d00788c */ /* 0x002fe2000bf05270 */
[----:B------:R-:W-:Y:S01]  /*4790*/  UMOV UR30, URZ ;  /* 0x000000ff001e7c82 */ /* 0x000fe20008000000 */
[----:B------:R-:W-:-:S02]  /*47a0*/  UPLOP3.LUT UP1, UPT, UPT, UPT, UPT, 0x40, 0x4 ;  /* 0x000000000004789c */ /* 0x000fc40003f2e870 */
[----:B------:R-:W-:Y:S01]  /*47b0*/  UISETP.GE.AND UP3, UPT, UR15, 0x1, UPT ;  /* 0x000000010f00788c */ /* 0x000fe2000bf66270 */
[----:B------:R-:W1:Y:S01]  /*47c0*/  LDCU.64 UR22, c[0x0][0xb28] ;  /* 0x00016500ff1677ac */ /* 0x000e620008000a00 */
[----:B------:R-:W-:Y:S02]  /*47d0*/  ULEA UR6, UR21, UR6, 0x18 ;  /* 0x0000000615067291 */ /* 0x000fe4000f8ec0ff */
[----:B------:R-:W-:Y:S02]  /*47e0*/  UISETP.NE.AND.EX UP6, UPT, UR43, URZ, UPT, UP6 ;  /* 0x000000ff2b00728c */ /* 0x000fe4000bfc5360 */
[----:B------:R-:W-:Y:S02]  /*47f0*/  USHF.R.U32.HI UR52, URZ, UR49, UR8 ;  /* 0x00000031ff347299 */ /* 0x000fe40008011608 */
[----:B--2---:R-:W-:Y:S02]  /*4800*/  USHF.R.U32.HI UR47, URZ, UR54, UR47 ;  /* 0x00000036ff2f7299 */ /* 0x004fe4000801162f */
[----:B------:R-:W-:-:S02]  /*4810*/  UISETP.NE.AND UP0, UPT, UR50, 0x1, UPT ;  /* 0x000000013200788c */ /* 0x000fc4000bf05270 */
[----:B------:R-:W-:-:S11]  /*4820*/  UISETP.NE.AND UP4, UPT, UR4, 0x1, UPT ;  /* 0x000000010400788c */ /* 0x000fd6000bf85270 */
.L_x_97:
[C---:B------:R-:W-:Y:S02]  /*4830*/  LEA R3, R10.reuse, UR6, 0x3 ;  /* 0x000000060a037c11 */ /* 0x040fe4000f8e18ff */
[----:B------:R-:W-:Y:S02]  /*4840*/  SHF.L.U32 R0, R9, 0x1f, RZ ;  /* 0x0000001f09007819 */ /* 0x000fe400000006ff */
[----:B------:R-:W-:Y:S02]  /*4850*/  LEA R5, R10, UR6, 0x4 ;  /* 0x000000060a057c11 */ /* 0x000fe4000f8e20ff */
[----:B--2---:R-:W2:Y:S02]  /*4860*/  SYNCS.PHASECHK.TRANS64.TRYWAIT P0, [R3+URZ+0x150], R0 ;  /* 0x00015000030075a7 */ /* 0x004ea400080011ff */
[----:B--2---:R-:W-:Y:S05]  /*4870*/  @!P0 BRA `(.L_x_90) ;  /* 0x0000005800a08947 */ /* 0x004fea0003800000 */
.L_x_185:
[----:B------:R-:W3:Y:S01]  /*4880*/  LDS.128 R4, [R5+0x1e0] ;  /* 0x0001e00005047984 */ /* 0x000ee20000000c00 */
[----:B------:R-:W-:Y:S01]  /*4890*/  UISETP.GE.AND UP0, UPT, UR15, 0x1, UPT ;  /* 0x000000010f00788c */ /* 0x000fe2000bf06270 */
[----:B------:R-:W-:Y:S01]  /*48a0*/  @!PT LDS RZ, [RZ] ;  /* 0x00000000fffff984 */ /* 0x000fe20000000800 */
[----:B------:R-:W-:Y:S01]  /*48b0*/  @!PT LDS RZ, [RZ] ;  /* 0x00000000fffff984 */ /* 0x000fe20000000800 */
[----:B------:R-:W-:Y:S01]  /*48c0*/  @!PT LDS RZ, [RZ] ;  /* 0x00000000fffff984 */ /* 0x000fe20000000800 */
[----:B------:R-:W-:Y:S01]  /*48d0*/  @!PT LDS RZ, [RZ] ;  /* 0x00000000fffff984 */ /* 0x000fe20000000800 */
[----:B------:R4:W-:Y:S06]  /*48e0*/  MEMBAR.ALL.CTA ;  /* 0x0000000000007992 */ /* 0x0009ec0000008000 */
[----:B----4-:R-:W4:Y:S01]  /*48f0*/  FENCE.VIEW.ASYNC.S ;  /* 0x00000000000073c6 */ /* 0x010f220000000000 */
[----:B---3--:R-:W-:Y:S11]  /*4900*/  LOP3.LUT P0, RZ, R6, 0x1, RZ, 0xc0, !PT ;  /* 0x0000000106ff7812 */ /* 0x008ff6000780c0ff */
[----:B------:R-:W-:Y:S02]  /*4910*/  @!UPT UIADD3 URZ, UPT, UPT, URZ, URZ, URZ ;  /* 0x000000fffffff290 */ /* 0x000fe4000fffe0ff */
[----:B----4-:R-:W-:Y:S01]  /*4920*/  VOTEU.ANY UP3, P0 ;  /* 0x0000000000ff7886 */ /* 0x010fe20000060100 */
[----:B------:R-:W-:Y:S11]  /*4930*/  PLOP3.LUT P0, PT, PT, PT, UP3, 0x80, 0x8 ;  /* 0x000000000008781c */ /* 0x000ff60003f0f038 */
[----:B------:R-:W-:Y:S02]  /*4940*/  @!UPT UIADD3 URZ, UPT, UPT, URZ, URZ, URZ ;  /* 0x000000fffffff290 */ /* 0x000fe4000fffe0ff */
[----:B--2---:R-:W-:Y:S02]  /*4950*/  @P0 SHF.R.U32.HI R0, RZ, 0x10, R5 ;  /* 0x00000010ff000819 */ /* 0x004fe40000011605 */
[----:B------:R-:W-:Y:S02]  /*4960*/  @P0 MOV R2, R4 ;  /* 0x0000000400020202 */ /* 0x000fe40000000f00 */
[----:B------:R-:W-:Y:S01]  /*4970*/  @P0 R2UR UR4, R0 ;  /* 0x00000000000402ca */ /* 0x000fe200000e0000 */
[----:B------:R-:W-:Y:S01]  /*4980*/  VIADD R0, R3, 0x160 ;  /* 0x0000016003007836 */ /* 0x000fe20000000000 */
[----:B------:R-:W-:Y:S02]  /*4990*/  @P0 LOP3.LUT R4, R5, 0xffff, RZ, 0xc0, !PT ;  /* 0x0000ffff05040812 */ /* 0x000fe400078ec0ff */
[----:B------:R-:W-:Y:S02]  /*49a0*/  @P0 R2UR UR7, R2 ;  /* 0x00000000020702ca */ /* 0x000fe400000e0000 */
[----:B------:R-:W-:Y:S02]  /*49b0*/  PRMT R0, RZ, 0x654, R0 ;  /* 0x00000654ff007816 */ /* 0x000fe40000000000 */
[----:B------:R-:W-:Y:S02]  /*49c0*/  @P0 R2UR UR5, R4 ;  /* 0x00000000040502ca */ /* 0x000fe400000e0000 */
[----:B------:R2:W-:Y:S03]  /*49d0*/  SYNCS.ARRIVE.TRANS64.RED.A1T0 RZ, [R0+URZ], RZ ;  /* 0x000000ff00ff79a7 */ /* 0x0005e600081004ff */
[----:B------:R-:W-:Y:S04]  /*49e0*/  @UP3 UMOV UR31, UR4 ;  /* 0x00000004001f3c82 */ /* 0x000fe80008000000 */
[----:B------:R-:W-:Y:S04]  /*49f0*/  @UP3 UMOV UR14, UR7 ;  /* 0x00000007000e3c82 */ /* 0x000fe80008000000 */
[----:B------:R-:W-:Y:S01]  /*4a00*/  @UP3 UMOV UR13, UR5 ;  /* 0x00000005000d3c82 */ /* 0x000fe20008000000 */
[----:B------:R-:W-:Y:S05]  /*4a10*/  BRA.U !UP0, `(.L_x_91) ;  /* 0x0000000108c07547 */ /* 0x000fea000b800000 */
[----:B------:R-:W-:Y:S02]  /*4a20*/  UIMAD.WIDE.U32 UR10, UR13, UR51, URZ ;  /* 0x000000330d0a72a5 */ /* 0x000fe4000f8e00ff */
[----:B------:R-:W-:Y:S02]  /*4a30*/  UP2UR UR12, UPR, URZ, 0x4 ;  /* 0x00000004ff0c7883 */ /* 0x000fe40008000000 */
[----:B------:R-:W-:Y:S02]  /*4a40*/  UISETP.NE.AND UP2, UPT, UR50, 0x1, UPT ;  /* 0x000000013200788c */ /* 0x000fe4000bf45270 */
[----:B------:R-:W-:Y:S02]  /*4a50*/  UIMAD.WIDE.U32 UR16, UR14, UR48, URZ ;  /* 0x000000300e1072a5 */ /* 0x000fe4000f8e00ff */
[----:B------:R-:W-:Y:S02]  /*4a60*/  USEL UR4, UR37, UR47, !UP2 ;  /* 0x0000002f25047287 */ /* 0x000fe4000d000000 */
[----:B------:R-:W-:Y:S02]  /*4a70*/  UISETP.NE.AND UP0, UPT, UR29, 0x1, UPT ;  /* 0x000000011d00788c */ /* 0x000fe4000bf05270 */
[----:B------:R-:W-:Y:S02]  /*4a80*/  UP2UR UR20, UPR, URZ, 0x2 ;  /* 0x00000002ff147883 */ /* 0x000fe40008000000 */
[----:B------:R-:W-:Y:S02]  /*4a90*/  UISETP.NE.AND UP1, UPT, UR15, 0x1, UPT ;  /* 0x000000010f00788c */ /* 0x000fe4000bf25270 */
[----:B-1----:R-:W-:Y:S02]  /*4aa0*/  UIMAD.WIDE.U32 UR18, UR4, UR22, URZ ;  /* 0x00000016041272a5 */ /* 0x002fe4000f8e00ff */
[----:B------:R-:W-:Y:S01]  /*4ab0*/  USEL UR8, UR44, UR52, !UP0 ;  /* 0x000000342c087287 */ /* 0x000fe2000c000000 */
[----:B------:R-:W-:Y:S02]  /*4ac0*/  UMOV UR5, UR11 ;  /* 0x0000000b00057c82 */ /* 0x000fe40008000000 */
[----:B------:R-:W-:Y:S02]  /*4ad0*/  USHF.R.U32.HI UR7, URZ, UR54, UR5 ;  /* 0x00000036ff077299 */ /* 0x000fe40008011605 */
[----:B------:R-:W-:Y:S02]  /*4ae0*/  UIMAD.WIDE.U32 UR24, UR8, UR22, URZ ;  /* 0x00000016081872a5 */ /* 0x000fe4000f8e00ff */
[----:B------:R-:W-:Y:S02]  /*4af0*/  USEL UR7, UR13, UR7, !UP2 ;  /* 0x000000070d077287 */ /* 0x000fe4000d000000 */
[----:B------:R-:W-:Y:S02]  /*4b00*/  UISETP.NE.AND UP2, UPT, UR12, URZ, UPT ;  /* 0x000000ff0c00728c */ /* 0x000fe4000bf45270 */
[----:B------:R-:W-:Y:S01]  /*4b10*/  UIMAD.WIDE.U32 UR10, UR7, UR22, URZ ;  /* 0x00000016070a72a5 */ /* 0x000fe2000f8e00ff */
[----:B------:R-:W-:Y:S02]  /*4b20*/  UMOV UR5, UR17 ;  /* 0x0000001100057c82 */ /* 0x000fe40008000000 */
[----:B------:R-:W-:Y:S03]  /*4b30*/  USHF.R.U32.HI UR9, URZ, UR49, UR5 ;  /* 0x00000031ff097299 */ /* 0x000fe60008011605 */
[----:B------:R-:W-:Y:S02]  /*4b40*/  UMOV UR5, UR19 ;  /* 0x0000001300057c82 */ /* 0x000fe40008000000 */
[----:B------:R-:W-:Y:S03]  /*4b50*/  @UP1 USHF.R.U32.HI UR4, URZ, UR23, UR5 ;  /* 0x00000017ff041299 */ /* 0x000fe60008011605 */
[----:B------:R-:W-:Y:S01]  /*4b60*/  UMOV UR5, UR25 ;  /* 0x0000001900057c82 */ /* 0x000fe20008000000 */
[----:B------:R-:W-:Y:S02]  /*4b70*/  UIMAD UR4, UR15, UR4, URZ ;  /* 0x000000040f0472a4 */ /* 0x000fe4000f8e02ff */
[----:B------:R-:W-:Y:S02]  /*4b80*/  @UP1 USHF.R.U32.HI UR8, URZ, UR23, UR5 ;  /* 0x00000017ff081299 */ /* 0x000fe40008011605 */
[----:B------:R-:W-:Y:S02]  /*4b90*/  USEL UR5, UR14, UR9, !UP0 ;  /* 0x000000090e057287 */ /* 0x000fe4000c000000 */
[----:B------:R-:W-:Y:S02]  /*4ba0*/  UIMAD UR9, UR15, UR8, URZ ;  /* 0x000000080f0972a4 */ /* 0x000fe4000f8e02ff */
[----:B------:R-:W-:Y:S03]  /*4bb0*/  UISETP.GE.AND UP0, UPT, UR7, UR4, UPT ;  /* 0x000000040700728c */ /* 0x000fe6000bf06270 */
[----:B------:R-:W-:Y:S01]  /*4bc0*/  UMOV UR4, UR11 ;  /* 0x0000000b00047c82 */ /* 0x000fe20008000000 */
[----:B------:R-:W-:Y:S02]  /*4bd0*/  UISETP.GE.OR UP0, UPT, UR5, UR9, UP0 ;  /* 0x000000090500728c */ /* 0x000fe40008706670 */
[----:B------:R-:W-:Y:S02]  /*4be0*/  USHF.R.U32.HI UR4, URZ, UR23, UR4 ;  /* 0x00000017ff047299 */ /* 0x000fe40008011604 */
[----:B------:R-:W-:Y:S02]  /*4bf0*/  UIMAD.WIDE.U32 UR10, UR5, UR22, URZ ;  /* 0x00000016050a72a5 */ /* 0x000fe4000f8e00ff */
[----:B------:R-:W-:Y:S04]  /*4c00*/  USEL UR12, UR7, UR4, !UP1 ;  /* 0x00000004070c7287 */ /* 0x000fe8000c800000 */
[----:B------:R-:W-:Y:S01]  /*4c10*/  UIADD3 UR9, UPT, UPT, -UR12, URZ, URZ ;  /* 0x000000ff0c097290 */ /* 0x000fe2000fffe1ff */
[----:B------:R-:W-:Y:S02]  /*4c20*/  @!UP0 UMOV UR4, UR11 ;  /* 0x0000000b00048c82 */ /* 0x000fe40008000000 */
[----:B------:R-:W-:Y:S02]  /*4c30*/  @!UP0 USHF.R.U32.HI UR4, URZ, UR23, UR4 ;  /* 0x00000017ff048299 */ /* 0x000fe40008011604 */
[----:B------:R-:W-:Y:S02]  /*4c40*/  UIMAD UR9, UR15, UR9, UR7 ;  /* 0x000000090f0972a4 */ /* 0x000fe4000f8e0207 */
[----:B------:R-:W-:Y:S02]  /*4c50*/  @!UP0 USEL UR4, UR5, UR4, !UP1 ;  /* 0x0000000405048287 */ /* 0x000fe4000c800000 */
[----:B------:R-:W-:Y:S02]  /*4c60*/  UISETP.NE.AND UP1, UPT, UR20, URZ, UPT ;  /* 0x000000ff1400728c */ /* 0x000fe4000bf25270 */
[----:B------:R-:W-:Y:S02]  /*4c70*/  @!UP0 UIMAD UR8, UR8, UR9, UR4 ;  /* 0x00000009080882a4 */ /* 0x000fe4000f8e0204 */
[----:B------:R-:W-:Y:S02]  /*4c80*/  @!UP0 UIADD3 UR10, UPT, UPT, UR12, -UR4, URZ ;  /* 0x800000040c0a8290 */ /* 0x000fe4000fffe0ff */
[----:B------:R-:W-:Y:S02]  /*4c90*/  UIADD3 UR9, UPT, UPT, -UR7, URZ, URZ ;  /* 0x000000ff07097290 */ /* 0x000fe4000fffe1ff */
[----:B------:R-:W-:Y:S02]  /*4ca0*/  UIADD3 UR4, UPT, UPT, -UR5, URZ, URZ ;  /* 0x000000ff05047290 */ /* 0x000fe4000fffe1ff */
[----:B------:R-:W-:Y:S03]  /*4cb0*/  @!UP0 UIMAD UR7, UR10, UR15, UR5 ;  /* 0x0000000f0a0782a4 */ /* 0x000fe6000f8e0205 */
[----:B------:R-:W-:Y:S01]  /*4cc0*/  @!UP0 UMOV UR5, UR8 ;  /* 0x0000000800058c82 */ /* 0x000fe20008000000 */
[----:B------:R-:W-:Y:S02]  /*4cd0*/  UIMAD UR8, UR29, UR4, UR14 ;  /* 0x000000041d0872a4 */ /* 0x000fe4000f8e020e */
[----:B------:R-:W-:Y:S02]  /*4ce0*/  UIMAD UR4, UR50, UR9, UR13 ;  /* 0x00000009320472a4 */ /* 0x000fe4000f8e020d */
[----:B------:R-:W-:Y:S02]  /*4cf0*/  UIMAD UR14, UR5, UR29, UR8 ;  /* 0x0000001d050e72a4 */ /* 0x000fe4000f8e0208 */
[----:B------:R-:W-:Y:S11]  /*4d00*/  UIMAD UR13, UR7, UR50, UR4 ;  /* 0x00000032070d72a4 */ /* 0x000ff6000f8e0204 */
[----:B------:R-:W-:Y:S01]  /*4d10*/  @!UPT UIADD3 URZ, UPT, UPT, URZ, URZ, URZ ;  /* 0x000000fffffff290 */ /* 0x000fe2000fffe0ff */
.L_x_91:
[----:B------:R-:W3:Y:S01]  /*4d20*/  @!UP4 LDCU.128 UR16, c[0x0][0xb10] ;  /* 0x00016200ff10c7ac */ /* 0x000ee20008000c00 */
[----:B------:R-:W-:Y:S04]  /*4d30*/  ISETP.NE.U32.AND P0, PT, RZ, UR42, PT ;  /* 0x0000002aff007c0c */ /* 0x000fe8000bf05070 */
[----:B------:R-:W-:Y:S01]  /*4d40*/  ISETP.NE.AND.EX P0, PT, RZ, UR43, PT, P0 ;  /* 0x0000002bff007c0c */ /* 0x000fe2000bf05300 */
[----:B------:R-:W4:Y:S01]  /*4d50*/  @!UP4 LDCU UR5, c[0x0][0xb0c] ;  /* 0x00016180ff05c7ac */ /* 0x000f220008000800 */
[----:B---3--:R-:W-:Y:S02]  /*4d60*/  UIMAD.WIDE.U32 UR8, UR14, UR16, URZ ;  /* 0x000000100e0872a5 */ /* 0x008fe4000f8e00ff */
[----:B------:R-:W-:Y:S05]  /*4d70*/  UIMAD.WIDE.U32 UR10, UR13, UR19, URZ ;  /* 0x000000130d0a72a5 */ /* 0x000fea000f8e00ff */
[----:B------:R-:W-:Y:S01]  /*4d80*/  @!UP4 UMOV UR4, UR9 ;  /* 0x000000090004cc82 */ /* 0x000fe20008000000 */
[----:B----4-:R-:W-:Y:S02]  /*4d90*/  @!UP4 UISETP.NE.AND UP0, UPT, UR5, 0x1, UPT ;  /* 0x000000010500c88c */ /* 0x010fe4000bf05270 */
[----:B------:R-:W-:Y:S01]  /*4da0*/  @!UP4 USHF.R.U32.HI UR4, URZ, UR17, UR4 ;  /* 0x00000011ff04c299 */ /* 0x000fe20008011604 */
[----:B------:R-:W-:Y:S03]  /*4db0*/  @!UP4 UMOV UR7, UR11 ;  /* 0x0000000b0007cc82 */ /* 0x000fe60008000000 */
[----:B------:R-:W-:Y:S02]  /*4dc0*/  @!UP4 USEL UR8, UR14, UR4, !UP0 ;  /* 0x000000040e08c287 */ /* 0x000fe4000c000000 */
[----:B------:R-:W-:Y:S05]  /*4dd0*/  @!UP4 UISETP.NE.AND UP0, UPT, UR18, 0x1, UPT ;  /* 0x000000011200c88c */ /* 0x000fea000bf05270 */
[----:B------:R-:W3:Y:S02]  /*4de0*/  @!UP4 LDCU UR4, c[0x0][0xb20] ;  /* 0x00016400ff04c7ac */ /* 0x000ee40008000800 */
[----:B---3--:R-:W-:Y:S04]  /*4df0*/  @!UP4 USHF.R.U32.HI UR7, URZ, UR4, UR7 ;  /* 0x00000004ff07c299 */ /* 0x008fe80008011607 */
[----:B------:R-:W-:Y:S04]  /*4e00*/  @!UP4 USEL UR7, UR13, UR7, !UP0 ;  /* 0x000000070d07c287 */ /* 0x000fe8000c000000 */
[----:B------:R-:W-:Y:S02]  /*4e10*/  @!UP4 UIADD3 UR4, UPT, UPT, -UR8, UR7, URZ ;  /* 0x000000070804c290 */ /* 0x000fe4000fffe1ff */
[----:B------:R-:W-:Y:S02]  /*4e20*/  @!UP4 UIADD3 UR7, UPT, UPT, UR8, -UR7, URZ ;  /* 0x800000070807c290 */ /* 0x000fe4000fffe0ff */
[----:B------:R-:W-:Y:S02]  /*4e30*/  @!UP4 UIMAD UR14, UR4, UR5, UR14 ;  /* 0x00000005040ec2a4 */ /* 0x000fe4000f8e020e */
[----:B------:R-:W-:Y:S01]  /*4e40*/  @!UP4 UIMAD UR13, UR7, UR18, UR13 ;  /* 0x00000012070dc2a4 */ /* 0x000fe2000f8e020d */
[----:B------:R-:W-:Y:S11]  /*4e50*/  BRA.U UP1, `(.L_x_92) ;  /* 0x0000000101107547 */ /* 0x000ff6000b800000 */
[----:B--2---:R-:W-:Y:S04]  /*4e60*/  MOV R0, UR53 ;  /* 0x0000003500007c02 */ /* 0x004fe80008000f00 */
[----:B------:R-:W-:Y:S04]  /*4e70*/  SHF.L.U32 R3, R0, 0x1f, RZ ;  /* 0x0000001f00037819 */ /* 0x000fe800000006ff */
[----:B------:R-:W2:Y:S02]  /*4e80*/  SYNCS.PHASECHK.TRANS64.TRYWAIT P1, [UR6+0x148], R3 ;  /* 0x00014803ff0075a7 */ /* 0x000ea40008021106 */
[----:B--2---:R-:W-:Y:S05]  /*4e90*/  @!P1 BRA `(.L_x_93) ;  /* 0x00000054002c9947 */ /* 0x004fea0003800000 */
.L_x_92:
[----:B------:R-:W-:Y:S05]  /*4ea0*/  BRA.U !UP6, `(.L_x_94) ;  /* 0x000000010e387547 */ /* 0x000fea000b800000 */
[----:B------:R-:W-:Y:S01]  /*4eb0*/  UPLOP3.LUT UP2, UPT, UPT, UPT, UP5, 0x80, 0x8 ;  /* 0x000000000008789c */ /* 0x000fe20003f4f050 */
[----:B--2---:R-:W-:Y:S01]  /*4ec0*/  HFMA2 R0, -RZ, RZ, 0, 5.9604644775390625e-08 ;  /* 0x00000001ff007431 */ /* 0x004fe200000001ff */
[----:B------:R-:W2:Y:S01]  /*4ed0*/  LDCU.64 UR8, c[0x0][0x358] ;  /* 0x00006b00ff0877ac */ /* 0x000ea20008000a00 */
[----:B------:R-:W-:Y:S03]  /*4ee0*/  IMAD.MOV.U32 R237, RZ, RZ, 0x1 ;  /* 0x00000001ffed7424 */ /* 0x000fe600078e00ff */
[----:B------:R-:W-:Y:S05]  /*4ef0*/  PLOP3.LUT P1, PT, PT, PT, UP2, 0x80, 0x8 ;  /* 0x000000000008781c */ /* 0x000fea0003f2f028 */
[----:B------:R-:W3:Y:S01]  /*4f00*/  @UP2 LDCU.64 UR4, c[0x0][0x888] ;  /* 0x00011100ff0427ac */ /* 0x000ee20008000a00 */
[----:B------:R-:W-:Y:S07]  /*4f10*/  @UP2 UIMAD UR7, UR36, UR42, URZ ;  /* 0x0000002a240722a4 */ /* 0x000fee000f8e02ff */
[----:B------:R-:W-:Y:S01]  /*4f20*/  @!P1 PRMT R237, R0, 0x7610, R237 ;  /* 0x0000761000ed9816 */ /* 0x000fe200000000ed */
[----:B---3--:R-:W-:Y:S06]  /*4f30*/  @UP2 UIMAD.WIDE UR4, UR7, 0x4, UR4 ;  /* 0x00000004070428a5 */ /* 0x008fec000f8e0204 */
[----:B------:R-:W-:Y:S01]  /*4f40*/  IMAD.U32 R2, RZ, RZ, UR4 ;  /* 0x00000004ff027e24 */ /* 0x000fe2000f8e00ff */
[----:B------:R-:W-:Y:S04]  /*4f50*/  MOV R3, UR5 ;  /* 0x0000000500037c02 */ /* 0x000fe80008000f00 */
[----:B------:R-:W3:Y:S01]  /*4f60*/  @!UP2 LDCU UR4, c[0x0][0x880] ;  /* 0x00011000ff04a7ac */ /* 0x000ee20008000800 */
[----:B--2--5:R4:W5:Y:S02]  /*4f70*/  @P1 LDG.E R123, desc[UR8][R2.64] ;  /* 0x00000008027b1981 */ /* 0x024964000c1e1900 */
[----:B---34-:R-:W-:Y:S07]  /*4f80*/  @!P1 IMAD.U32 R123, RZ, RZ, UR4 ;  /* 0x00000004ff7b9e24 */ /* 0x018fee000f8e00ff */
.L_x_94:
[----:B-----5:R-:W-:Y:S01]  /*4f90*/  @!P0 FSETP.EQ.AND P1, PT, R123, RZ, PT ;  /* 0x000000ff7b00820b */ /* 0x020fe20003f22000 */
[----:B------:R-:W-:Y:S01]  /*4fa0*/  @!UPT UIADD3 URZ, UPT, UPT, URZ, URZ, URZ ;  /* 0x000000fffffff290 */ /* 0x000fe2000fffe0ff */
[----:B------:R-:W-:Y:S11]  /*4fb0*/  @!P0 BRA `(.L_x_95) ;  /* 0x0000000000148947 */ /* 0x000ff60003800000 */
[----:B------:R-:W-:Y:S02]  /*4fc0*/  LOP3.LUT P0, RZ, R237, 0xff, RZ, 0xc0, !PT ;  /* 0x000000ffedff7812 */ /* 0x000fe4000780c0ff */
[----:B------:R-:W-:Y:S04]  /*4fd0*/  PLOP3.LUT P1, PT, PT, PT, UP2, 0x80, 0x8 ;  /* 0x000000000008781c */ /* 0x000fe80003f2f028 */
[----:B------:R-:W-:Y:S07]  /*4fe0*/  PLOP3.LUT P1, PT, P1, PT, PT, 0x8, 0x80 ;  /* 0x000000000080781c */ /* 0x000fee0000f2e170 */
[----:B------:R-:W-:Y:S11]  /*4ff0*/  @P0 FSETP.EQ.AND P1, PT, R123, RZ, PT ;  /* 0x000000ff7b00020b */ /* 0x000ff60003f22000 */
[----:B------:R-:W-:Y:S02]  /*5000*/  @!UPT UIADD3 URZ, UPT, UPT, URZ, URZ, URZ ;  /* 0x000000fffffff290 */ /* 0x000fe4000fffe0ff */
.L_x_95:
[----:B------:R-:W-:Y:S01]  /*5010*/  ULEA UR7, UR30, UR6, 0x3 ;  /* 0x000000061e077291 */ /* 0x000fe2000f8e18ff */
[----:B--2---:R-:W-:Y:S02]  /*5020*/  SHF.L.U32 R0, R11, 0x1f, RZ ;  /* 0x0000001f0b007819 */ /* 0x004fe400000006ff */
[----:B------:R-:W-:Y:S01]  /*5030*/  ELECT P0, URZ, PT ;  /* 0x0000000000ff782f */ /* 0x000fe20003800000 */
[----:B------:R-:W-:Y:S05]  /*5040*/  VIADD R10, R10, 0x1 ;  /* 0x000000010a0a7836 */ /* 0x000fea0000000000 */
[----:B------:R-:W2:Y:S02]  /*5050*/  SYNCS.PHASECHK.TRANS64.TRYWAIT P2, [UR7+0x130], R0 ;  /* 0x00013000ff0075a7 */ /* 0x000ea40008041107 */
[----:B--2---:R-:W-:Y:S05]  /*5060*/  @!P2 BRA `(.L_x_96) ;  /* 0x0000005000d0a947 */ /* 0x004fea0003800000 */
.L_x_188:
[----:B------:R-:W-:Y:S01]  /*5070*/  UIADD3 UR33, UPT, UPT, UR7, 0x120, URZ ;  /* 0x0000012007217890 */ /* 0x000fe2000fffe0ff */
[----:B------:R-:W-:Y:S01]  /*5080*/  PLOP3.LUT P0, PT, P1, P0, PT, 0xf2, 0x2f ;  /* 0x00000000002f781c */ /* 0x000fe20000f01e72 */
[----:B------:R-:W-:Y:S01]  /*5090*/  UMOV UR40, 0x0 ;  /* 0x0000000000287882 */ /* 0x000fe20000000000 */
[----:B------:R-:W-:Y:S01]  /*50a0*/  UMOV UR41, 0x10000000 ;  /* 0x1000000000297882 */ /* 0x000fe20000000000 */
[----:B------:R-:W-:Y:S01]  /*50b0*/  UMOV UR12, UR36 ;  /* 0x00000024000c7c82 */ /* 0x000fe20008000000 */
[----:B------:R-:W-:Y:S01]  /*50c0*/  UMOV UR20, UR36 ;  /* 0x0000002400147c82 */ /* 0x000fe20008000000 */
[----:B------:R-:W-:Y:S01]  /*50d0*/  UMOV UR28, UR36 ;  /* 0x00000024001c7c82 */ /* 0x000fe20008000000 */
[----:B------:R-:W-:Y:S01]  /*50e0*/  UMOV UR9, UR33 ;  /* 0x0000002100097c82 */ /* 0x000fe20008000000 */
[----:B------:R-:W-:Y:S01]  /*50f0*/  UMOV UR17, UR33 ;  /* 0x0000002100117c82 */ /* 0x000fe20008000000 */
[----:B------:R-:W-:Y:S05]  /*5100*/  UMOV UR25, UR33 ;  /* 0x0000002100197c82 */ /* 0x000fea0008000000 */
[----:B------:R-:W-:Y:S01]  /*5110*/  @!P0 IADD3 R2, P1, PT, R12, 0x580, RZ ;  /* 0x000005800c028810 */ /* 0x000fe20007f3e0ff */
[----:B------:R-:W-:Y:S01]  /*5120*/  VOTEU.ALL UP1, P0 ;  /* 0x0000000000ff7886 */ /* 0x000fe20000020000 */
[----:B------:R-:W-:Y:S02]  /*5130*/  VOTEU.ALL UP0, P0 ;  /* 0x0000000000ff7886 */ /* 0x000fe40000000000 */
[----:B------:R-:W-:Y:S01]  /*5140*/  @!P0 R2UR UR5, R2 ;  /* 0x00000000020582ca */ /* 0x000fe200000e0000 */
[----:B--2---:R-:W-:Y:S01]  /*5150*/  @!P0 IMAD.X R0, RZ, RZ, R13, P1 ;  /* 0x000000ffff008224 */ /* 0x004fe200008e060d */
[----:B------:R-:W-:Y:S01]  /*5160*/  ISETP.NE.AND P1, PT, R10, 0x2, PT ;  /* 0x000000020a00780c */ /* 0x000fe20003f25270 */
[----:B------:R-:W-:Y:S02]  /*5170*/  @!UP0 USHF.L.U32 UR35, UR45, 0x6, URZ ;  /* 0x000000062d238899 */ /* 0x000fe400080006ff */
[----:B------:R-:W-:Y:S01]  /*5180*/  @!UP0 UIMAD UR34, UR46, 0xe0, URZ ;  /* 0x000000e02e2288a4 */ /* 0x000fe2000f8e02ff */
[----:B------:R-:W-:Y:S01]  /*5190*/  @!P0 R2UR UR4, R0 ;  /* 0x00000000000482ca */ /* 0x000fe200000e0000 */
[----:B------:R-:W-:Y:S01]  /*51a0*/  UIADD3 UR46, UPT, UPT, UR13, UR56, URZ ;  /* 0x000000380d2e7290 */ /* 0x000fe2000fffe0ff */
[----:B------:R-:W-:Y:S01]  /*51b0*/  SEL R0, RZ, 0x1, P1 ;  /* 0x00000001ff007807 */ /* 0x000fe20000800000 */
[----:B------:R-:W-:Y:S01]  /*51c0*/  @!UP0 UIADD3 UR10, UPT, UPT, UR34, 0x20, URZ ;  /* 0x00000020220a8890 */ /* 0x000fe2000fffe0ff */
[----:B------:R-:W-:Y:S01]  /*51d0*/  SEL R10, R10, RZ, P1 ;  /* 0x000000ff0a0a7207 */ /* 0x000fe20000800000 */
[----:B------:R-:W-:Y:S01]  /*51e0*/  UMOV UR11, UR35 ;  /* 0x00000023000b7c82 */ /* 0x000fe20008000000 */
[----:B------:R-:W-:Y:S01]  /*51f0*/  @!UP0 UIADD3 UR18, UPT, UPT, UR34, 0x40, URZ ;  /* 0x0000004022128890 */ /* 0x000fe2000fffe0ff */
[----:B------:R-:W-:Y:S01]  /*5200*/  IMAD.U32 R2, RZ, RZ, UR5 ;  /* 0x00000005ff027e24 */ /* 0x000fe2000f8e00ff */
[----:B------:R-:W-:Y:S01]  /*5210*/  UMOV UR19, UR35 ;  /* 0x0000002300137c82 */ /* 0x000fe20008000000 */
[----:B------:R-:W-:Y:S01]  /*5220*/  @!UP0 UIADD3 UR26, UPT, UPT, UR34, 0x60, URZ ;  /* 0x00000060221a8890 */ /* 0x000fe2000fffe0ff */
[----:B------:R-:W-:Y:S01]  /*5230*/  LOP3.LUT R9, R9, R0, RZ, 0x3c, !PT ;  /* 0x0000000009097212 */ /* 0x000fe200078e3cff */
[----:B------:R-:W-:Y:S01]  /*5240*/  UMOV UR27, UR35 ;  /* 0x00000023001b7c82 */ /* 0x000fe20008000000 */
[----:B------:R-:W-:Y:S01]  /*5250*/  @!P0 R2UR UR38, R2 ;  /* 0x00000000022682ca */ /* 0x000fe200000e0000 */
[----:B------:R-:W-:Y:S01]  /*5260*/  IMAD.U32 R3, RZ, RZ, UR4 ;  /* 0x00000004ff037e24 */ /* 0x000fe2000f8e00ff */
[----:B------:R-:W-:Y:S02]  /*5270*/  @!UP0 UIMAD UR4, UR30, 0x7000, UR6 ;  /* 0x000070001e0488a4 */ /* 0x000fe4000f8e0206 */
[----:B------:R-:W-:Y:S02]  /*5280*/  UIADD3 UR45, UPT, UPT, UR14, UR57, URZ ;  /* 0x000000390e2d7290 */ /* 0x000fe4000fffe0ff */
[----:B------:R-:W-:Y:S01]  /*5290*/  @!P0 R2UR UR39, R3 ;  /* 0x00000000032782ca */ /* 0x000fe200000e0000 */
[----:B------:R-:W-:Y:S02]  /*52a0*/  @!UP0 UIADD3 UR32, UPT, UPT, UR4, 0x400, URZ ;  /* 0x0000040004208890 */ /* 0x000fe4000fffe0ff */
[----:B------:R-:W-:Y:S02]  /*52b0*/  @!UP0 UIADD3 UR8, UPT, UPT, UR4, 0x1400, URZ ;  /* 0x0000140004088890 */ /* 0x000fe4000fffe0ff */
[----:B------:R-:W-:Y:S02]  /*52c0*/  @!UP0 UIADD3 UR16, UPT, UPT, UR4, 0x2400, URZ ;  /* 0x0000240004108890 */ /* 0x000fe4000fffe0ff */
[----:B------:R-:W-:Y:S06]  /*52d0*/  @!UP0 UIADD3 UR24, UPT, UPT, UR4, 0x3400, URZ ;  /* 0x0000340004188890 */ /* 0x000fec000fffe0ff */
[----:B------:R2:W-:Y:S01]  /*52e0*/  @!UP1 UTMALDG.3D [UR32], [UR38], desc[UR40] ;  /* 0x00002820260095b4 */ /* 0x0005e20008011000 */
[----:B------:R-:W-:Y:S05]  /*52f0*/  VOTEU.ALL UP1, P0 ;  /* 0x0000000000ff7886 */ /* 0x000fea0000020000 */
[----:B------:R3:W-:Y:S01]  /*5300*/  @!UP1 UTMALDG.3D [UR8], [UR38], desc[UR40] ;  /* 0x00002808260095b4 */ /* 0x0007e20008011000 */
[----:B------:R-:W-:Y:S05]  /*5310*/  VOTEU.ALL UP1, P0 ;  /* 0x0000000000ff7886 */ /* 0x000fea0000020000 */
[----:B------:R4:W-:Y:S01]  /*5320*/  @!UP1 UTMALDG.3D [UR16], [UR38], desc[UR40] ;  /* 0x00002810260095b4 */ /* 0x0009e20008011000 */
[----:B------:R-:W-:Y:S05]  /*5330*/  VOTEU.ALL UP1, P0 ;  /* 0x0000000000ff7886 */ /* 0x000fea0000020000 */
[----:B------:R-:W-:Y:S01]  /*5340*/  @!UP1 UTMALDG.3D [UR24], [UR38], desc[UR40] ;  /* 0x00002818260095b4 */ /* 0x000fe20008011000 */
[----:B------:R-:W-:Y:S01]  /*5350*/  VOTEU.ALL UP1, P0 ;  /* 0x0000000000ff7886 */ /* 0x000fe20000020000 */
[----:B--2---:R-:W-:Y:S01]  /*5360*/  UMOV UR36, UR31 ;  /* 0x0000001f00247c82 */ /* 0x004fe20008000000 */
[----:B---3--:R-:W-:Y:S02]  /*5370*/  @!UP0 UIADD3 UR10, UPT, UPT, UR34, 0x80, URZ ;  /* 0x00000080220a8890 */ /* 0x008fe4000fffe0ff */
[----:B------:R-:W-:Y:S02]  /*5380*/  @!UP0 UIADD3 UR8, UPT, UPT, UR4, 0x4400, URZ ;  /* 0x0000440004088890 */ /* 0x000fe4000fffe0ff */
[----:B----4-:R-:W-:Y:S02]  /*5390*/  @!UP0 UIADD3 UR18, UPT, UPT, UR34, 0xa0, URZ ;  /* 0x000000a022128890 */ /* 0x010fe4000fffe0ff */
[----:B------:R-:W-:Y:S05]  /*53a0*/  @!UP0 UIADD3 UR16, UPT, UPT, UR4, 0x5400, URZ ;  /* 0x0000540004108890 */ /* 0x000fea000fffe0ff */
[----:B------:R2:W-:Y:S01]  /*53b0*/  @!UP1 UTMALDG.3D [UR8], [UR38], desc[UR40] ;  /* 0x00002808260095b4 */ /* 0x0005e20008011000 */
[----:B------:R-:W-:Y:S02]  /*53c0*/  UPLOP3.LUT UP1, UPT, UPT, UPT, UPT, 0x80, 0x8 ;  /* 0x000000000008789c */ /* 0x000fe40003f2f070 */
[----:B--2---:R-:W-:Y:S02]  /*53d0*/  @!UP0 UIADD3 UR10, UPT, UPT, UR34, 0xc0, URZ ;  /* 0x000000c0220a8890 */ /* 0x004fe4000fffe0ff */
[----:B------:R-:W-:Y:S01]  /*53e0*/  @!UP0 UIADD3 UR8, UPT, UPT, UR4, 0x6400, URZ ;  /* 0x0000640004088890 */ /* 0x000fe2000fffe0ff */
[----:B------:R-:W-:Y:S01]  /*53f0*/  VOTEU.ALL UP0, P0 ;  /* 0x0000000000ff7886 */ /* 0x000fe20000000000 */
[----:B------:R-:W-:Y:S04]  /*5400*/  UIADD3 UR4, UPT, UPT, UR30, 0x1, URZ ;  /* 0x000000011e047890 */ /* 0x000fe8000fffe0ff */
[----:B------:R2:W-:Y:S01]  /*5410*/  @!UP0 UTMALDG.3D [UR16], [UR38], desc[UR40] ;  /* 0x00002810260085b4 */ /* 0x0005e20008011000 */
[----:B------:R-:W-:Y:S04]  /*5420*/  UISETP.NE.AND UP0, UPT, UR4, 0x2, UPT ;  /* 0x000000020400788c */ /* 0x000fe8000bf05270 */
[----:B------:R-:W-:Y:S02]  /*5430*/  USEL UR5, URZ, 0x1, UP0 ;  /* 0x00000001ff057887 */ /* 0x000fe40008000000 */
[----:B------:R-:W-:Y:S02]  /*5440*/  USEL UR30, UR4, URZ, UP0 ;  /* 0x000000ff041e7287 */ /* 0x000fe40008000000 */
[----:B------:R-:W-:Y:S01]  /*5450*/  VOTEU.ALL UP0, P0 ;  /* 0x0000000000ff7886 */ /* 0x000fe20000000000 */
[----:B------:R-:W-:Y:S01]  /*5460*/  UPRMT UR4, UR21, 0x654, UR33 ;  /* 0x0000065415047896 */ /* 0x000fe20008000021 */
[----:B------:R-:W-:Y:S03]  /*5470*/  LOP3.LUT R11, R11, UR5, RZ, 0x3c, !PT ;  /* 0x000000050b0b7c12 */ /* 0x000fe6000f8e3cff */
[----:B------:R2:W-:Y:S01]  /*5480*/  @!UP0 UTMALDG.3D [UR8], [UR38], desc[UR40] ;  /* 0x00002808260085b4 */ /* 0x0005e20008011000 */
[----:B------:R2:W-:Y:S04]  /*5490*/  @!P0 SYNCS.ARRIVE.TRANS64.RED.A0TR RZ, [UR7+0x120], R8 ;  /* 0x00012008ffff89a7 */ /* 0x0005e80008300407 */
[----:B------:R-:W-:Y:S01]  /*54a0*/  SYNCS.ARRIVE.TRANS64.RED.A1T0 RZ, [UR4], RZ ;  /* 0x000000ffffff79a7 */ /* 0x000fe20008100404 */
[----:B------:R-:W-:Y:S05]  /*54b0*/  BRA.U UP3, `(.L_x_97) ;  /* 0xfffffff103dc7547 */ /* 0x000fea000b83ffff */
[----:B------:R-:W-:Y:S01]  /*54c0*/  UIADD3 UR6, UPT, UPT, UR6, 0x130, URZ ;  /* 0x0000013006067890 */ /* 0x000fe2000fffe0ff */
[----:B------:R-:W-:-:S03]  /*54d0*/  SHF.L.U32 R3, R11, 0x1f, RZ ;  /* 0x0000001f0b037819 */ /* 0x000fc600000006ff */
[----:B------:R-:W-:-:S09]  /*54e0*/  ULEA UR4, UR30, UR6, 0x3 ;  /* 0x000000061e047291 */ /* 0x000fd2000f8e18ff */
[----:B------:R-:W3:Y:S02]  /*54f0*/  SYNCS.PHASECHK.TRANS64.TRYWAIT P0, [UR4], R3 ;  /* 0x00000003ff0075a7 */ /* 0x000ee40008001104 */
[----:B---3--:R-:W-:Y:S05]  /*5500*/  @!P0 BRA `(.L_x_98) ;  /* 0x0000004c00c08947 */ /* 0x008fea0003800000 */
.L_x_190:
[----:B------:R-:W-:-:S04]  /*5510*/  UIADD3 UR4, UPT, UPT, UR30, 0x1, URZ ;  /* 0x000000011e047890 */ /* 0x000fc8000fffe0ff */
[----:B------:R-:W-:-:S04]  /*5520*/  UISETP.NE.AND UP0, UPT, UR4, 0x2, UPT ;  /* 0x000000020400788c */ /* 0x000fc8000bf05270 */
[----:B------:R-:W-:Y:S02]  /*5530*/  USEL UR5, URZ, 0x1, UP0 ;  /* 0x00000001ff057887 */ /* 0x000fe40008000000 */
[----:B------:R-:W-:-:S04]  /*5540*/  USEL UR4, UR4, URZ, UP0 ;  /* 0x000000ff04047287 */ /* 0x000fc80008000000 */
[----:B------:R-:W-:Y:S01]  /*5550*/  ULEA UR4, UR4, UR6, 0x3 ;  /* 0x0000000604047291 */ /* 0x000fe2000f8e18ff */
[----:B---3--:R-:W-:-:S04]  /*5560*/  LOP3.LUT R3, R11, UR5, RZ, 0x3c, !PT ;  /* 0x000000050b037c12 */ /* 0x008fc8000f8e3cff */
[----:B------:R-:W-:Y:S01]  /*5570*/  SHF.L.U32 R3, R3, 0x1f, RZ ;  /* 0x0000001f03037819 */ /* 0x000fe200000006ff */
[----:B------:R-:W-:-:S07]  /*5580*/  IMAD.U32 R0, RZ, RZ, UR4 ;  /* 0x00000004ff007e24 */ /* 0x000fce000f8e00ff */
.L_x_99:
[----:B---3--:R3:W4:Y:S02]  /*5590*/  SYNCS.PHASECHK.TRANS64.TRYWAIT P0, [R0+URZ], R3 ;  /* 0x00000003000075a7 */ /* 0x00872400080011ff */
[----:B----4-:R-:W-:Y:S05]  /*55a0*/  @!P0 NANOSLEEP.SYNCS 0x989680 ;  /* 0x009896800000895d */ /* 0x010fea0003900000 */
[----:B------:R-:W4:Y:S02]  /*55b0*/  @!P0 SYNCS.PHASECHK.TRANS64 P0, [R0+URZ], R3 ;  /* 0x00000003000085a7 */ /* 0x000f2400080010ff */
[----:B-12-4-:R-:W-:Y:S05]  /*55c0*/  @P0 EXIT ;  /* 0x000000000000094d */ /* 0x016fea0003800000 */
[----:B------:R-:W-:Y:S05]  /*55d0*/  BRA `(.L_x_99) ;  /* 0xfffffffc00ec7947 */ /* 0x000fea000383ffff */
.L_x_89:
[----:B------:R-:W-:-:S06]  /*55e0*/  UISETP.GE.AND UP0, UPT, UR14, 0x4, UPT ;  /* 0x000000040e00788c */ /* 0x000fcc000bf06270 */
[----:B------:R-:W-:-:S13]  /*55f0*/  PLOP3.LUT P0, PT, PT, PT, UP0, 0x80, 0x8 ;  /* 0x000000000008781c */ /* 0x000fda0003f0f008 */
[----:B------:R-:W-:Y:S05]  /*5600*/  @!P0 EXIT ;  /* 0x000000000000894d */ /* 0x000fea0003800000 */
[----:B------:R-:W-:Y:S01]  /*5610*/  BAR.SYNC.DEFER_BLOCKING 0x6, 0xa0 ;  /* 0x0182800000007b1d */ /* 0x000fe20000010000 */
[----:B------:R-:W-:Y:S02]  /*5620*/  IMAD.U32 R2, R2, 0x10000, RZ ;  /* 0x0001000002027824 */ /* 0x000fe400078e00ff */
[----:B------:R-:W-:Y:S01]  /*5630*/  HFMA2 R120, -RZ, RZ, 0, 0 ;  /* 0x00000000ff787431 */ /* 0x000fe200000001ff */
[----:B------:R-:W-:Y:S01]  /*5640*/  CS2R R250, SRZ ;  /* 0x0000000000fa7805 */ /* 0x000fe2000001ff00 */
[----:B------:R-:W-:Y:S01]  /*5650*/  IMAD.MOV.U32 R249, RZ, RZ, RZ ;  /* 0x000000fffff97224 */ /* 0x000fe200078e00ff */
[----:B------:R-:W-:Y:S02]  /*5660*/  UMOV UR4, 0x400 ;  /* 0x0000040000047882 */ /* 0x000fe40000000000 */
[----:B------:R-:W1:Y:S01]  /*5670*/  LDC.64 R238, c[0x0][0x888] ;  /* 0x00022200ffee7b82 */ /* 0x000e620000000a00 */
[----:B------:R-:W-:Y:S01]  /*5680*/  ULEA UR4, UR21, UR4, 0x18 ;  /* 0x0000000415047291 */ /* 0x000fe2000f8ec0ff */
[----:B------:R-:W-:Y:S01]  /*5690*/  LOP3.LUT R2, R2, 0x600000, RZ, 0xc0, !PT ;  /* 0x0060000002027812 */ /* 0x000fe200078ec0ff */
[----:B------:R-:W2:Y:S01]  /*56a0*/  LDCU.64 UR62, c[0x0][0x348] ;  /* 0x00006900ff3e77ac */ /* 0x000ea20008000a00 */
[----:B------:R-:W3:Y:S01]  /*56b0*/  LDCU UR42, c[0x0][0xb0c] ;  /* 0x00016180ff2a77ac */ /* 0x000ee20008000800 */
[----:B------:R-:W4:Y:S01]  /*56c0*/  LDCU UR61, c[0x0][0xb20] ;  /* 0x00016400ff3d77ac */ /* 0x000f220008000800 */
[----:B------:R-:W1:Y:S04]  /*56d0*/  LDCU UR39, c[0x0][0xb30] ;  /* 0x00016600ff2777ac */ /* 0x000e680008000800 */
[----:B------:R-:W2:Y:S01]  /*56e0*/  LDS R3, [UR4+0x200] ;  /* 0x00020004ff037984 */ /* 0x000ea20008000800 */
[----:B------:R-:W1:Y:S01]  /*56f0*/  LDCU.64 UR58, c[0x0][0x888] ;  /* 0x00011100ff3a77ac */ /* 0x000e620008000a00 */
[----:B------:R-:W1:Y:S01]  /*5700*/  LDCU.64 UR40, c[0x0][0xb28] ;  /* 0x00016500ff2877ac */ /* 0x000e620008000a00 */
[----:B------:R-:W1:Y:S01]  /*5710*/  LDCU.128 UR52, c[0x0][0xb10] ;  /* 0x00016200ff3477ac */ /* 0x000e620008000c00 */
[----:B------:R-:W-:Y:S01]  /*5720*/  UMOV UR49, 0x1 ;  /* 0x0000000100317882 */ /* 0x000fe20000000000 */
[----:B------:R-:W-:Y:S01]  /*5730*/  UMOV UR18, URZ ;  /* 0x000000ff00127c82 */ /* 0x000fe20008000000 */
[----:B------:R-:W-:Y:S01]  /*5740*/  UMOV UR44, URZ ;  /* 0x000000ff002c7c82 */ /* 0x000fe20008000000 */
[----:B------:R-:W-:Y:S01]  /*5750*/  UMOV UR48, URZ ;  /* 0x000000ff00307c82 */ /* 0x000fe20008000000 */
[----:B-1234-:R-:W-:-:S07]  /*5760*/  IMAD.IADD R2, R3, 0x1, R2 ;  /* 0x0000000103027824 */ /* 0x01efce00078e0202 */
.L_x_125:
[----:B------:R-:W1:Y:S01]  /*5770*/  S2UR UR43, SR_CgaCtaId ;  /* 0x00000000002b79c3 */ /* 0x000e620000008800 */
[----:B------:R-:W-:Y:S01]  /*5780*/  UMOV UR4, 0x400 ;  /* 0x0000040000047882 */ /* 0x000fe20000000000 */
[----:B------:R-:W-:Y:S01]  /*5790*/  SHF.L.U32 R3, R250, 0x1f, RZ ;  /* 0x0000001ffa037819 */ /* 0x000fe200000006ff */
[----:B-1----:R-:W-:Y:S04]  /*57a0*/  ULEA UR43, UR43, UR4, 0x18 ;  /* 0x000000042b2b7291 */ /* 0x002fe8000f8ec0ff */
[----:B------:R-:W-:Y:S09]  /*57b0*/  ULEA UR4, UR18, UR43, 0x3 ;  /* 0x0000002b12047291 */ /* 0x000ff2000f8e18ff */
[----:B------:R-:W1:Y:S02]  /*57c0*/  SYNCS.PHASECHK.TRANS64.TRYWAIT P0, [UR4+0x150], R3 ;  /* 0x00015003ff0075a7 */ /* 0x000e640008001104 */
[----:B-1----:R-:W-:Y:S05]  /*57d0*/  @!P0 BRA `(.L_x_100) ;  /* 0x0000004c00248947 */ /* 0x002fea0003800000 */
.L_x_192:
[----:B------:R-:W-:Y:S01]  /*57e0*/  ULEA UR5, UR18, UR43, 0x4 ;  /* 0x0000002b12057291 */ /* 0x000fe2000f8e20ff */
[----:B------:R-:W2:Y:S08]  /*57f0*/  LDCU UR10, c[0x0][0xb24] ;  /* 0x00016480ff0a77ac */ /* 0x000eb00008000800 */
[----:B------:R-:W3:Y:S01]  /*5800*/  LDS.128 R4, [UR5+0x1e0] ;  /* 0x0001e005ff047984 */ /* 0x000ee20008000c00 */
[----:B------:R-:W-:Y:S04]  /*5810*/  UIADD3 UR5, UPT, UPT, UR4, 0x160, URZ ;  /* 0x0000016004057890 */ /* 0x000fe8000fffe0ff */
[----:B------:R-:W-:Y:S01]  /*5820*/  UPRMT UR5, URZ, 0x654, UR5 ;  /* 0x00000654ff057896 */ /* 0x000fe20008000005 */
[----:B------:R-:W-:Y:S01]  /*5830*/  @!PT LDS RZ, [RZ] ;  /* 0x00000000fffff984 */ /* 0x000fe20000000800 */
[----:B------:R-:W-:Y:S01]  /*5840*/  @!PT LDS RZ, [RZ] ;  /* 0x00000000fffff984 */ /* 0x000fe20000000800 */
[----:B------:R-:W-:Y:S01]  /*5850*/  @!PT LDS RZ, [RZ] ;  /* 0x00000000fffff984 */ /* 0x000fe20000000800 */
[----:B------:R-:W-:Y:S01]  /*5860*/  @!PT LDS RZ, [RZ] ;  /* 0x00000000fffff984 */ /* 0x000fe20000000800 */
[----:B------:R4:W-:Y:S06]  /*5870*/  MEMBAR.ALL.CTA ;  /* 0x0000000000007992 */ /* 0x0009ec0000008000 */
[----:B----4-:R-:W4:Y:S02]  /*5880*/  FENCE.VIEW.ASYNC.S ;  /* 0x00000000000073c6 */ /* 0x010f240000000000 */
[----:B----4-:R-:W-:Y:S01]  /*5890*/  SYNCS.ARRIVE.TRANS64.RED.A1T0 RZ, [UR5], RZ ;  /* 0x000000ffffff79a7 */ /* 0x010fe20008100405 */
[----:B---3--:R-:W-:Y:S01]  /*58a0*/  LOP3.LUT P0, RZ, R6, 0x1, RZ, 0xc0, !PT ;  /* 0x0000000106ff7812 */ /* 0x008fe2000780c0ff */
[----:B--2---:R-:W-:Y:S11]  /*58b0*/  UISETP.GE.AND UP0, UPT, UR10, 0x1, UPT ;  /* 0x000000010a00788c */ /* 0x004ff6000bf06270 */
[----:B------:R-:W-:Y:S01]  /*58c0*/  @!UPT UIADD3 URZ, UPT, UPT, URZ, URZ, URZ ;  /* 0x000000fffffff290 */ /* 0x000fe2000fffe0ff */
[----:B------:R-:W-:Y:S01]  /*58d0*/  VOTEU.ANY UP1, P0 ;  /* 0x0000000000ff7886 */ /* 0x000fe20000020100 */
[----:B------:R-:W-:Y:S01]  /*58e0*/  PLOP3.LUT P0, PT, PT, PT, UP1, 0x80, 0x8 ;  /* 0x000000000008781c */ /* 0x000fe20003f0f018 */
[----:B------:R-:W-:Y:S11]  /*58f0*/  UP2UR UR50, UPR, URZ, 0x2 ;  /* 0x00000002ff327883 */ /* 0x000ff60008000000 */
[----:B------:R-:W-:Y:S01]  /*5900*/  @!UPT UIADD3 URZ, UPT, UPT, URZ, URZ, URZ ;  /* 0x000000fffffff290 */ /* 0x000fe2000fffe0ff */
[----:B-1----:R-:W-:Y:S02]  /*5910*/  @P0 MOV R3, R4 ;  /* 0x0000000400030202 */ /* 0x002fe40000000f00 */
[----:B------:R-:W-:Y:S02]  /*5920*/  @P0 SHF.R.U32.HI R0, RZ, 0x10, R5 ;  /* 0x00000010ff000819 */ /* 0x000fe40000011605 */
[----:B------:R-:W-:Y:S02]  /*5930*/  @P0 LOP3.LUT R4, R5, 0xffff, RZ, 0xc0, !PT ;  /* 0x0000ffff05040812 */ /* 0x000fe400078ec0ff */
[----:B------:R-:W-:Y:S02]  /*5940*/  @P0 R2UR UR7, R3 ;  /* 0x00000000030702ca */ /* 0x000fe400000e0000 */
[----:B------:R-:W-:Y:S02]  /*5950*/  @P0 R2UR UR4, R0 ;  /* 0x00000000000402ca */ /* 0x000fe400000e0000 */
[----:B------:R-:W-:Y:S09]  /*5960*/  @P0 R2UR UR6, R4 ;  /* 0x00000000040602ca */ /* 0x000ff200000e0000 */
[----:B------:R-:W-:Y:S02]  /*5970*/  @UP1 UMOV UR38, UR7 ;  /* 0x0000000700261c82 */ /* 0x000fe40008000000 */
[----:B------:R-:W-:Y:S02]  /*5980*/  @UP1 UMOV UR51, UR4 ;  /* 0x0000000400331c82 */ /* 0x000fe40008000000 */
[----:B------:R-:W-:Y:S01]  /*5990*/  @UP1 UMOV UR37, UR6 ;  /* 0x0000000600251c82 */ /* 0x000fe20008000000 */
[----:B------:R-:W-:Y:S05]  /*59a0*/  BRA.U !UP0, `(.L_x_101) ;  /* 0x0000000108c87547 */ /* 0x000fea000b800000 */
[----:B------:R-:W1:Y:S01]  /*59b0*/  LDCU UR7, c[0x0][0x370] ;  /* 0x00006e00ff0777ac */ /* 0x000e620008000800 */
[----:B------:R-:W2:Y:S01]  /*59c0*/  LDCU UR4, c[0x0][0x374] ;  /* 0x00006e80ff0477ac */ /* 0x000ea20008000800 */
[----:B------:R-:W-:Y:S02]  /*59d0*/  UISETP.NE.AND UP0, UPT, UR54, 0x1, UPT ;  /* 0x000000013600788c */ /* 0x000fe4000bf05270 */
[----:B------:R-:W-:Y:S02]  /*59e0*/  UIMAD.WIDE.U32 UR12, UR37, UR55, URZ ;  /* 0x00000037250c72a5 */ /* 0x000fe4000f8e00ff */
[----:B------:R-:W-:Y:S02]  /*59f0*/  UISETP.NE.AND UP1, UPT, UR42, 0x1, UPT ;  /* 0x000000012a00788c */ /* 0x000fe4000bf25270 */
[----:B------:R-:W-:Y:S02]  /*5a00*/  UISETP.NE.AND UP2, UPT, UR10, 0x1, UPT ;  /* 0x000000010a00788c */ /* 0x000fe4000bf45270 */
[----:B------:R-:W-:Y:S02]  /*5a10*/  UIMAD.WIDE.U32 UR16, UR38, UR52, URZ ;  /* 0x00000034261072a5 */ /* 0x000fe4000f8e00ff */
[----:B-1----:R-:W-:Y:S02]  /*5a20*/  UIMAD.WIDE.U32 UR14, UR7, UR52, URZ ;  /* 0x00000034070e72a5 */ /* 0x002fe4000f8e00ff */
[----:B--2---:R-:W-:Y:S07]  /*5a30*/  UIMAD.WIDE.U32 UR8, UR4, UR55, URZ ;  /* 0x00000037040872a5 */ /* 0x004fee000f8e00ff */
[----:B------:R-:W-:Y:S02]  /*5a40*/  UMOV UR5, UR9 ;  /* 0x0000000900057c82 */ /* 0x000fe40008000000 */
[----:B------:R-:W-:Y:S03]  /*5a50*/  @UP0 USHF.R.U32.HI UR4, URZ, UR61, UR5 ;  /* 0x0000003dff040299 */ /* 0x000fe60008011605 */
[----:B------:R-:W-:Y:S01]  /*5a60*/  UMOV UR5, UR13 ;  /* 0x0000000d00057c82 */ /* 0x000fe20008000000 */
[----:B------:R-:W-:Y:S02]  /*5a70*/  UIMAD.WIDE.U32 UR8, UR4, UR40, URZ ;  /* 0x00000028040872a5 */ /* 0x000fe4000f8e00ff */
[----:B------:R-:W-:Y:S03]  /*5a80*/  USHF.R.U32.HI UR6, URZ, UR61, UR5 ;  /* 0x0000003dff067299 */ /* 0x000fe60008011605 */
[----:B------:R-:W-:Y:S01]  /*5a90*/  UMOV UR5, UR15 ;  /* 0x0000000f00057c82 */ /* 0x000fe20008000000 */
[----:B------:R-:W-:Y:S02]  /*5aa0*/  USEL UR6, UR37, UR6, !UP0 ;  /* 0x0000000625067287 */ /* 0x000fe4000c000000 */
[----:B------:R-:W-:Y:S01]  /*5ab0*/  @UP1 USHF.R.U32.HI UR7, URZ, UR53, UR5 ;  /* 0x00000035ff071299 */ /* 0x000fe20008011605 */
[----:B------:R-:W-:Y:S02]  /*5ac0*/  UMOV UR8, UR9 ;  /* 0x0000000900087c82 */ /* 0x000fe40008000000 */
[----:B------:R-:W-:Y:S01]  /*5ad0*/  UMOV UR5, UR17 ;  /* 0x0000001100057c82 */ /* 0x000fe20008000000 */
[----:B------:R-:W-:Y:S02]  /*5ae0*/  UIMAD.WIDE.U32 UR12, UR7, UR40, URZ ;  /* 0x00000028070c72a5 */ /* 0x000fe4000f8e00ff */
[----:B------:R-:W-:Y:S02]  /*5af0*/  @UP2 USHF.R.U32.HI UR4, URZ, UR41, UR8 ;  /* 0x00000029ff042299 */ /* 0x000fe40008011608 */
[----:B------:R-:W-:Y:S02]  /*5b00*/  USHF.R.U32.HI UR5, URZ, UR53, UR5 ;  /* 0x00000035ff057299 */ /* 0x000fe40008011605 */
[----:B------:R-:W-:Y:S02]  /*5b10*/  UIMAD UR4, UR10, UR4, URZ ;  /* 0x000000040a0472a4 */ /* 0x000fe4000f8e02ff */
[----:B------:R-:W-:Y:S02]  /*5b20*/  USEL UR5, UR38, UR5, !UP1 ;  /* 0x0000000526057287 */ /* 0x000fe4000c800000 */
[----:B------:R-:W-:Y:S01]  /*5b30*/  UISETP.GE.AND UP0, UPT, UR6, UR4, UPT ;  /* 0x000000040600728c */ /* 0x000fe2000bf06270 */
[----:B------:R-:W-:Y:S01]  /*5b40*/  UMOV UR8, UR13 ;  /* 0x0000000d00087c82 */ /* 0x000fe20008000000 */
[----:B------:R-:W-:Y:S02]  /*5b50*/  UIMAD.WIDE.U32 UR12, UR6, UR40, URZ ;  /* 0x00000028060c72a5 */ /* 0x000fe4000f8e00ff */
[----:B------:R-:W-:Y:S04]  /*5b60*/  @UP2 USHF.R.U32.HI UR7, URZ, UR41, UR8 ;  /* 0x00000029ff072299 */ /* 0x000fe80008011608 */
[----:B------:R-:W-:Y:S01]  /*5b70*/  UIMAD UR8, UR10, UR7, URZ ;  /* 0x000000070a0872a4 */ /* 0x000fe2000f8e02ff */
[----:B------:R-:W-:Y:S03]  /*5b80*/  UMOV UR4, UR13 ;  /* 0x0000000d00047c82 */ /* 0x000fe60008000000 */
[----:B------:R-:W-:Y:S02]  /*5b90*/  UISETP.GE.OR UP0, UPT, UR5, UR8, UP0 ;  /* 0x000000080500728c */ /* 0x000fe40008706670 */
[----:B------:R-:W-:Y:S02]  /*5ba0*/  USHF.R.U32.HI UR4, URZ, UR41, UR4 ;  /* 0x00000029ff047299 */ /* 0x000fe40008011604 */
[----:B------:R-:W-:Y:S02]  /*5bb0*/  UIMAD.WIDE.U32 UR8, UR5, UR40, URZ ;  /* 0x00000028050872a5 */ /* 0x000fe4000f8e00ff */
[----:B------:R-:W-:Y:S02]  /*5bc0*/  USEL UR12, UR6, UR4, !UP2 ;  /* 0x00000004060c7287 */ /* 0x000fe4000d000000 */
[----:B------:R-:W-:Y:S02]  /*5bd0*/  UIADD3 UR8, UPT, UPT, -UR5, URZ, URZ ;  /* 0x000000ff05087290 */ /* 0x000fe4000fffe1ff */
[----:B------:R-:W-:Y:S01]  /*5be0*/  UIADD3 UR11, UPT, UPT, -UR12, URZ, URZ ;  /* 0x000000ff0c0b7290 */ /* 0x000fe2000fffe1ff */
[----:B------:R-:W-:Y:S01]  /*5bf0*/  @!UP0 UMOV UR4, UR9 ;  /* 0x0000000900048c82 */ /* 0x000fe20008000000 */
[----:B------:R-:W-:Y:S02]  /*5c00*/  UIADD3 UR9, UPT, UPT, -UR6, URZ, URZ ;  /* 0x000000ff06097290 */ /* 0x000fe4000fffe1ff */
[----:B------:R-:W-:Y:S02]  /*5c10*/  @!UP0 USHF.R.U32.HI UR4, URZ, UR41, UR4 ;  /* 0x00000029ff048299 */ /* 0x000fe40008011604 */
[----:B------:R-:W-:Y:S02]  /*5c20*/  UIMAD UR11, UR10, UR11, UR6 ;  /* 0x0000000b0a0b72a4 */ /* 0x000fe4000f8e0206 */
[----:B------:R-:W-:Y:S04]  /*5c30*/  @!UP0 USEL UR4, UR5, UR4, !UP2 ;  /* 0x0000000405048287 */ /* 0x000fe8000d000000 */
[----:B------:R-:W-:Y:S02]  /*5c40*/  @!UP0 UIMAD UR11, UR7, UR11, UR4 ;  /* 0x0000000b070b82a4 */ /* 0x000fe4000f8e0204 */
[----:B------:R-:W-:Y:S02]  /*5c50*/  @!UP0 UIADD3 UR12, UPT, UPT, UR12, -UR4, URZ ;  /* 0x800000040c0c8290 */ /* 0x000fe4000fffe0ff */
[----:B------:R-:W-:Y:S02]  /*5c60*/  UIMAD UR7, UR42, UR8, UR38 ;  /* 0x000000082a0772a4 */ /* 0x000fe4000f8e0226 */
[----:B------:R-:W-:Y:S02]  /*5c70*/  @!UP0 UIMAD UR6, UR12, UR10, UR5 ;  /* 0x0000000a0c0682a4 */ /* 0x000fe4000f8e0205 */
[----:B------:R-:W-:Y:S01]  /*5c80*/  UIMAD UR4, UR54, UR9, UR37 ;  /* 0x00000009360472a4 */ /* 0x000fe2000f8e0225 */
[----:B------:R-:W-:Y:S02]  /*5c90*/  @!UP0 UMOV UR5, UR11 ;  /* 0x0000000b00058c82 */ /* 0x000fe40008000000 */
[----:B------:R-:W-:Y:S02]  /*5ca0*/  UIMAD UR38, UR5, UR42, UR7 ;  /* 0x0000002a052672a4 */ /* 0x000fe4000f8e0207 */
[----:B------:R-:W-:Y:S11]  /*5cb0*/  UIMAD UR37, UR6, UR54, UR4 ;  /* 0x00000036062572a4 */ /* 0x000ff6000f8e0204 */
[----:B------:R-:W-:Y:S01]  /*5cc0*/  @!UPT UIADD3 URZ, UPT, UPT, URZ, URZ, URZ ;  /* 0x000000fffffff290 */ /* 0x000fe2000fffe0ff */
.L_x_101:
[----:B------:R-:W-:Y:S02]  /*5cd0*/  UISETP.NE.AND UP0, UPT, UR39, 0x1, UPT ;  /* 0x000000012700788c */ /* 0x000fe4000bf05270 */
[----:B------:R-:W-:Y:S09]  /*5ce0*/  UIADD3 UR47, UPT, UPT, UR18, 0x1, URZ ;  /* 0x00000001122f7890 */ /* 0x000ff2000fffe0ff */
[----:B------:R-:W1:Y:S01]  /*5cf0*/  @!UP0 LDCU.128 UR12, c[0x0][0xb10] ;  /* 0x00016200ff0c87ac */ /* 0x000e620008000c00 */
[----:B------:R-:W2:Y:S01]  /*5d00*/  @!UP0 LDCU UR5, c[0x0][0xb0c] ;  /* 0x00016180ff0587ac */ /* 0x000ea20008000800 */
[----:B------:R-:W3:Y:S01]  /*5d10*/  @!UP0 LDCU UR10, c[0x0][0xb20] ;  /* 0x00016400ff0a87ac */ /* 0x000ee20008000800 */
[----:B-1----:R-:W-:Y:S02]  /*5d20*/  UIMAD.WIDE.U32 UR8, UR38, UR12, URZ ;  /* 0x0000000c260872a5 */ /* 0x002fe4000f8e00ff */
[----:B------:R-:W-:Y:S02]  /*5d30*/  UIMAD.WIDE.U32 UR6, UR37, UR15, URZ ;  /* 0x0000000f250672a5 */ /* 0x000fe4000f8e00ff */
[----:B------:R-:W-:Y:S03]  /*5d40*/  @!UP0 UISETP.NE.AND UP1, UPT, UR14, 0x1, UPT ;  /* 0x000000010e00888c */ /* 0x000fe6000bf25270 */
[----:B------:R-:W-:Y:S01]  /*5d50*/  @!UP0 UMOV UR4, UR9 ;  /* 0x0000000900048c82 */ /* 0x000fe20008000000 */
[----:B--2---:R-:W-:Y:S02]  /*5d60*/  @!UP0 UISETP.NE.AND UP2, UPT, UR5, 0x1, UPT ;  /* 0x000000010500888c */ /* 0x004fe4000bf45270 */
[----:B------:R-:W-:Y:S01]  /*5d70*/  @!UP0 USHF.R.U32.HI UR4, URZ, UR13, UR4 ;  /* 0x0000000dff048299 */ /* 0x000fe20008011604 */
[----:B------:R-:W-:Y:S02]  /*5d80*/  @!UP0 UMOV UR6, UR7 ;  /* 0x0000000700068c82 */ /* 0x000fe40008000000 */
[----:B---3--:R-:W-:Y:S02]  /*5d90*/  @!UP0 USHF.R.U32.HI UR6, URZ, UR10, UR6 ;  /* 0x0000000aff068299 */ /* 0x008fe40008011606 */
[----:B------:R-:W-:Y:S02]  /*5da0*/  @!UP0 USEL UR7, UR38, UR4, !UP2 ;  /* 0x0000000426078287 */ /* 0x000fe4000d000000 */
[----:B------:R-:W-:Y:S04]  /*5db0*/  @!UP0 USEL UR6, UR37, UR6, !UP1 ;  /* 0x0000000625068287 */ /* 0x000fe8000c800000 */
[----:B------:R-:W-:Y:S02]  /*5dc0*/  @!UP0 UIADD3 UR4, UPT, UPT, -UR7, UR6, URZ ;  /* 0x0000000607048290 */ /* 0x000fe4000fffe1ff */
[----:B------:R-:W-:Y:S02]  /*5dd0*/  @!UP0 UIADD3 UR6, UPT, UPT, UR7, -UR6, URZ ;  /* 0x8000000607068290 */ /* 0x000fe4000fffe0ff */
[----:B------:R-:W-:Y:S02]  /*5de0*/  UIADD3 UR7, UPT, UPT, UR43, 0x400, URZ ;  /* 0x000004002b077890 */ /* 0x000fe4000fffe0ff */
[----:B------:R-:W-:Y:S02]  /*5df0*/  @!UP0 UIMAD UR38, UR4, UR5, UR38 ;  /* 0x00000005042682a4 */ /* 0x000fe4000f8e0226 */
[----:B------:R-:W-:Y:S02]  /*5e00*/  @!UP0 UIMAD UR37, UR6, UR14, UR37 ;  /* 0x0000000e062582a4 */ /* 0x000fe4000f8e0225 */
[----:B------:R-:W-:Y:S09]  /*5e10*/  ULOP3.LUT UP0, URZ, UR7, 0x1b0, URZ, 0xc0, !UPT ;  /* 0x000001b007ff7892 */ /* 0x000ff2000f80c0ff */
[----:B------:R-:W-:Y:S05]  /*5e20*/  BRA.U !UP0, `(.L_x_102) ;  /* 0x00000001087c7547 */ /* 0x000fea000b800000 */
[----:B------:R-:W1:Y:S01]  /*5e30*/  LDCU.64 UR8, c[0x4][0x80] ;  /* 0x01001000ff0877ac */ /* 0x000e620008000a00 */
[----:B------:R-:W-:Y:S01]  /*5e40*/  MOV R16, 0x0 ;  /* 0x0000000000107802 */ /* 0x000fe20000000f00 */
[----:B------:R-:W-:Y:S02]  /*5e50*/  HFMA2 R12, -RZ, RZ, 0, 5.9604644775390625e-08 ;  /* 0x00000001ff0c7431 */ /* 0x000fe400000001ff */
[----:B------:R-:W-:Y:S01]  /*5e60*/  IMAD.MOV.U32 R8, RZ, RZ, 0x70 ;  /* 0x00000070ff087424 */ /* 0x000fe200078e00ff */
[----:B------:R2:W3:Y:S01]  /*5e70*/  LDC.64 R14, c[0x4][R16] ;  /* 0x01000000100e7b82 */ /* 0x0004e20000000a00 */
[----:B------:R-:W4:Y:S01]  /*5e80*/  LDCU.64 UR6, c[0x4][0x88] ;  /* 0x01001100ff0677ac */ /* 0x000f220008000a00 */
[----:B------:R-:W-:Y:S01]  /*5e90*/  IMAD.MOV.U32 R13, RZ, RZ, RZ ;  /* 0x000000ffff0d7224 */ /* 0x000fe200078e00ff */
[----:B------:R-:W2:Y:S01]  /*5ea0*/  LDCU.64 UR4, c[0x4][0x8] ;  /* 0x01000100ff0477ac */ /* 0x000ea20008000a00 */
[----:B-1----:R-:W-:Y:S01]  /*5eb0*/  MOV R5, UR9 ;  /* 0x0000000900057c02 */ /* 0x002fe20008000f00 */
[----:B------:R-:W-:Y:S01]  /*5ec0*/  IMAD.U32 R4, RZ, RZ, UR8 ;  /* 0x00000008ff047e24 */ /* 0x000fe2000f8e00ff */
[----:B----4-:R-:W-:Y:S01]  /*5ed0*/  MOV R7, UR7 ;  /* 0x0000000700077c02 */ /* 0x010fe20008000f00 */
[----:B------:R-:W-:Y:S01]  /*5ee0*/  IMAD.U32 R6, RZ, RZ, UR6 ;  /* 0x00000006ff067e24 */ /* 0x000fe2000f8e00ff */
[----:B--2---:R-:W-:Y:S01]  /*5ef0*/  MOV R11, UR5 ;  /* 0x00000005000b7c02 */ /* 0x004fe20008000f00 */
[----:B------:R-:W-:Y:S02]  /*5f00*/  IMAD.U32 R10, RZ, RZ, UR4 ;  /* 0x00000004ff0a7e24 */ /* 0x000fe4000f8e00ff */
[----:B------:R-:W-:Y:S07]  /*5f10*/  LEPC R20, `(.L_x_103) ;  /* 0x000000001014794e */ /* 0x000fee0000000000 */
[----:B---3-5:R-:W-:Y:S05]  /*5f20*/  CALL.ABS.NOINC R14 ;  /* 0x000000000e007343 */ /* 0x028fea0003c00000 */
.L_x_103:
[----:B------:R-:W1:Y:S01]  /*5f30*/  LDCU.64 UR8, c[0x4][0x80] ;  /* 0x01001000ff0877ac */ /* 0x000e620008000a00 */
[----:B------:R-:W2:Y:S01]  /*5f40*/  LDC.64 R16, c[0x4][R16] ;  /* 0x0100000010107b82 */ /* 0x000ea20000000a00 */
[----:B------:R-:W-:Y:S02]  /*5f50*/  HFMA2 R12, -RZ, RZ, 0, 5.9604644775390625e-08 ;  /* 0x00000001ff0c7431 */ /* 0x000fe400000001ff */
[----:B------:R-:W-:Y:S02]  /*5f60*/  IMAD.MOV.U32 R8, RZ, RZ, 0x70 ;  /* 0x00000070ff087424 */ /* 0x000fe400078e00ff */
[----:B------:R-:W-:Y:S01]  /*5f70*/  IMAD.MOV.U32 R13, RZ, RZ, RZ ;  /* 0x000000ffff0d7224 */ /* 0x000fe200078e00ff */
[----:B------:R-:W3:Y:S01]  /*5f80*/  LDCU.64 UR6, c[0x4][0x88] ;  /* 0x01001100ff0677ac */ /* 0x000ee20008000a00 */
[----:B------:R-:W4:Y:S01]  /*5f90*/  LDCU.64 UR4, c[0x4][0x8] ;  /* 0x01000100ff0477ac */ /* 0x000f220008000a00 */
[----:B-1----:R-:W-:Y:S02]  /*5fa0*/  MOV R4, UR8 ;  /* 0x0000000800047c02 */ /* 0x002fe40008000f00 */
[----:B------:R-:W-:Y:S02]  /*5fb0*/  MOV R5, UR9 ;  /* 0x0000000900057c02 */ /* 0x000fe40008000f00 */
[----:B---3--:R-:W-:Y:S01]  /*5fc0*/  MOV R7, UR7 ;  /* 0x0000000700077c02 */ /* 0x008fe20008000f00 */
[----:B------:R-:W-:Y:S01]  /*5fd0*/  IMAD.U32 R6, RZ, RZ, UR6 ;  /* 0x00000006ff067e24 */ /* 0x000fe2000f8e00ff */
[----:B----4-:R-:W-:Y:S01]  /*5fe0*/  MOV R11, UR5 ;  /* 0x00000005000b7c02 */ /* 0x010fe20008000f00 */
[----:B------:R-:W-:Y:S02]  /*5ff0*/  IMAD.U32 R10, RZ, RZ, UR4 ;  /* 0x00000004ff0a7e24 */ /* 0x000fe4000f8e00ff */
[----:B------:R-:W-:Y:S07]  /*6000*/  LEPC R20, `(.L_x_102) ;  /* 0x000000001014794e */ /* 0x000fee0000000000 */
[----:B--2---:R-:W-:Y:S05]  /*6010*/  CALL.ABS.NOINC R16 ;  /* 0x0000000010007343 */ /* 0x004fea0003c00000 */
.L_x_102:
[----:B------:R-:W-:Y:S01]  /*6020*/  PLOP3.LUT P1, PT, PT, PT, PT, 0x8, 0x80 ;  /* 0x000000000080781c */ /* 0x000fe20003f2e170 */
[----:B------:R-:W-:Y:S01]  /*6030*/  UISETP.NE.AND UP1, UPT, UR60, URZ, UPT ;  /* 0x000000ff3c00728c */ /* 0x000fe2000bf25270 */
[----:B------:R-:W1:Y:S05]  /*6040*/  LDC.64 R6, c[0x0][0x890] ;  /* 0x00022400ff067b82 */ /* 0x000e6a0000000a00 */
[----:B------:R-:W-:Y:S03]  /*6050*/  PLOP3.LUT P0, PT, PT, PT, UP1, 0x80, 0x8 ;  /* 0x000000000008781c */ /* 0x000fe60003f0f018 */
[----:B------:R-:W2:Y:S02]  /*6060*/  LDC.64 R4, c[0x0][0x8b0] ;  /* 0x00022c00ff047b82 */ /* 0x000ea40000000a00 */
[----:B------:R-:W3:Y:S01]  /*6070*/  @UP1 LDCU.64 UR4, c[0x0][0x888] ;  /* 0x00011100ff0417ac */ /* 0x000ee20008000a00 */
[----:B-1----:R-:W-:Y:S04]  /*6080*/  ISETP.NE.U32.AND P3, PT, R6, RZ, PT ;  /* 0x000000ff0600720c */ /* 0x002fe80003f65070 */
[----:B------:R-:W-:Y:S01]  /*6090*/  ISETP.NE.AND.EX P3, PT, R7, RZ, PT, P3 ;  /* 0x000000ff0700720c */ /* 0x000fe20003f65330 */
[----:B---3--:R-:W-:Y:S01]  /*60a0*/  @UP1 UISETP.NE.U32.AND UP0, UPT, UR4, URZ, UPT ;  /* 0x000000ff0400128c */ /* 0x008fe2000bf05070 */
[----:B--2---:R-:W-:Y:S02]  /*60b0*/  ISETP.NE.U32.AND P4, PT, R4, RZ, PT ;  /* 0x000000ff0400720c */ /* 0x004fe40003f85070 */
[----:B------:R-:W-:Y:S01]  /*60c0*/  @P0 PLOP3.LUT P1, PT, P3, PT, PT, 0x80, 0x8 ;  /* 0x000000000008081c */ /* 0x000fe20001f2f070 */
[----:B------:R-:W-:Y:S01]  /*60d0*/  @UP1 UISETP.NE.AND.EX UP0, UPT, UR5, URZ, UPT, UP0 ;  /* 0x000000ff0500128c */ /* 0x000fe2000bf05300 */
[----:B------:R-:W-:Y:S03]  /*60e0*/  ISETP.NE.AND.EX P4, PT, R5, RZ, PT, P4 ;  /* 0x000000ff0500720c */ /* 0x000fe60003f85340 */
[----:B------:R-:W-:Y:S04]  /*60f0*/  @UP1 USEL UR4, URZ, 0xffffffff, UP0 ;  /* 0xffffffffff041887 */ /* 0x000fe80008000000 */
[----:B------:R-:W-:Y:S08]  /*6100*/  @!P3 BRA `(.L_x_104) ;  /* 0x000000000030b947 */ /* 0x000ff00003800000 */
[----:B------:R-:W-:Y:S01]  /*6110*/  ISETP.NE.U32.AND P2, PT, R238, RZ, PT ;  /* 0x000000ffee00720c */ /* 0x000fe20003f45070 */
[----:B------:R-:W1:Y:S01]  /*6120*/  LDCU.64 UR6, c[0x0][0x358] ;  /* 0x00006b00ff0677ac */ /* 0x000e620008000a00 */
[----:B------:R-:W-:Y:S02]  /*6130*/  HFMA2 R0, -RZ, RZ, 0, 5.9604644775390625e-08 ;  /* 0x00000001ff007431 */ /* 0x000fe400000001ff */
[----:B------:R-:W-:Y:S01]  /*6140*/  IMAD.MOV.U32 R237, RZ, RZ, 0x1 ;  /* 0x00000001ffed7424 */ /* 0x000fe200078e00ff */
[----:B------:R-:W-:Y:S11]  /*6150*/  ISETP.NE.AND.EX P2, PT, R239, RZ, PT, P2 ;  /* 0x000000ffef00720c */ /* 0x000ff60003f45320 */
[----:B------:R-:W-:Y:S02]  /*6160*/  @!UPT UIADD3 URZ, UPT, UPT, URZ, URZ, URZ ;  /* 0x000000fffffff290 */ /* 0x000fe4000fffe0ff */
[----:B------:R-:W2:Y:S01]  /*6170*/  @P2 LDC.64 R8, c[0x0][0x888] ;  /* 0x00022200ff082b82 */ /* 0x000ea20000000a00 */
[----:B------:R-:W-:Y:S01]  /*6180*/  @P2 IMAD R3, R6, UR36, RZ ;  /* 0x0000002406032c24 */ /* 0x000fe2000f8e02ff */
[----:B------:R-:W-:Y:S03]  /*6190*/  @!P2 PRMT R237, R0, 0x7610, R237 ;  /* 0x0000761000eda816 */ /* 0x000fe600000000ed */
[----:B--2---:R-:W-:Y:S05]  /*61a0*/  @P2 IMAD.WIDE R8, R3, 0x4, R8 ;  /* 0x0000000403082825 */ /* 0x004fea00078e0208 */
[----:B-1---5:R1:W5:Y:S02]  /*61b0*/  @P2 LDG.E R123, desc[UR6][R8.64] ;  /* 0x00000006087b2981 */ /* 0x022364000c1e1900 */
[----:B-1----:R-:W2:Y:S02]  /*61c0*/  @!P2 LDC R123, c[0x0][0x880] ;  /* 0x00022000ff7bab82 */ /* 0x002ea40000000800 */
.L_x_104:
[----:B------:R-:W-:Y:S05]  /*61d0*/  @!P4 BRA `(.L_x_105) ;  /* 0x000000000028c947 */ /* 0x000fea0003800000 */
[----:B------:R-:W1:Y:S01]  /*61e0*/  LDC.64 R6, c[0x0][0x8a8] ;  /* 0x00022a00ff067b82 */ /* 0x000e620000000a00 */
[----:B------:R-:W3:Y:S01]  /*61f0*/  LDCU.64 UR6, c[0x0][0x358] ;  /* 0x00006b00ff0677ac */ /* 0x000ee20008000a00 */
[----:B-1----:R-:W-:Y:S04]  /*6200*/  ISETP.NE.U32.AND P2, PT, R6, RZ, PT ;  /* 0x000000ff0600720c */ /* 0x002fe80003f45070 */
[----:B------:R-:W-:Y:S11]  /*6210*/  ISETP.NE.AND.EX P2, PT, R7, RZ, PT, P2 ;  /* 0x000000ff0700720c */ /* 0x000ff60003f45320 */
[----:B------:R-:W-:Y:S02]  /*6220*/  @!UPT UIADD3 URZ, UPT, UPT, URZ, URZ, URZ ;  /* 0x000000fffffff290 */ /* 0x000fe4000fffe0ff */
[----:B------:R-:W1:Y:S01]  /*6230*/  @P2 LDC.64 R6, c[0x0][0x8a8] ;  /* 0x00022a00ff062b82 */ /* 0x000e620000000a00 */
[----:B------:R-:W-:Y:S04]  /*6240*/  @P2 IMAD R3, R4, UR36, RZ ;  /* 0x0000002404032c24 */ /* 0x000fe8000f8e02ff */
[----:B-1----:R-:W-:Y:S05]  /*6250*/  @P2 IMAD.WIDE R6, R3, 0x4, R6 ;  /* 0x0000000403062825 */ /* 0x002fea00078e0206 */
[----:B---3-5:R1:W5:Y:S02]  /*6260*/  @P2 LDG.E R121, desc[UR6][R6.64] ;  /* 0x0000000606792981 */ /* 0x028364000c1e1900 */
[----:B-1----:R-:W3:Y:S02]  /*6270*/  @!P2 LDC R121, c[0x0][0x8a0] ;  /* 0x00022800ff79ab82 */ /* 0x002ee40000000800 */
.L_x_105:
[----:B--2--5:R-:W-:Y:S01]  /*6280*/  @P0 FSETP.NEU.AND P4, PT, R123, RZ, PT ;  /* 0x000000ff7b00020b */ /* 0x024fe20003f8d000 */
[----:B------:R-:W-:Y:S01]  /*6290*/  IMAD.U32 R3, RZ, RZ, UR4 ;  /* 0x00000004ff037e24 */ /* 0x000fe2000f8e00ff */
[----:B------:R-:W-:Y:S01]  /*62a0*/  @P0 LOP3.LUT P2, RZ, R237, 0xff, RZ, 0xc0, !PT ;  /* 0x000000ffedff0812 */ /* 0x000fe2000784c0ff */
[----:B------:R-:W-:Y:S01]  /*62b0*/  IMAD.SHL.U32 R16, R120, 0x8, RZ ;  /* 0x0000000878107824 */ /* 0x000fe200078e00ff */
[----:B------:R-:W-:Y:S01]  /*62c0*/  @P0 SEL R4, RZ, 0xffffffff, P4 ;  /* 0xffffffffff040807 */ /* 0x000fe20002000000 */
[----:B------:R-:W-:Y:S01]  /*62d0*/  BSSY B1, `(.L_x_106) ;  /* 0x000007e000017945 */ /* 0x000fe20003800000 */
[----:B------:R-:W-:Y:S02]  /*62e0*/  SHF.L.U32 R9, R251, 0x1f, RZ ;  /* 0x0000001ffb097819 */ /* 0x000fe400000006ff */
[----:B------:R-:W-:Y:S02]  /*62f0*/  CS2R R234, SRZ ;  /* 0x0000000000ea7805 */ /* 0x000fe4000001ff00 */
[----:B------:R-:W-:Y:S01]  /*6300*/  @P1 SEL R4, R3, R4, !P2 ;  /* 0x0000000403041207 */ /* 0x000fe20005000000 */
[----:B------:R-:W-:Y:S01]  /*6310*/  IMAD.U32 R3, RZ, RZ, UR49 ;  /* 0x00000031ff037e24 */ /* 0x000fe2000f8e00ff */
[----:B------:R-:W-:Y:S02]  /*6320*/  PLOP3.LUT P5, PT, PT, PT, PT, 0x8, 0x80 ;  /* 0x000000000080781c */ /* 0x000fe40003fae170 */
[----:B------:R-:W-:Y:S02]  /*6330*/  CS2R R232, SRZ ;  /* 0x0000000000e87805 */ /* 0x000fe4000001ff00 */
[----:B------:R-:W-:Y:S02]  /*6340*/  @P0 LOP3.LUT R4, R4, 0x1, RZ, 0xc0, !PT ;  /* 0x0000000104040812 */ /* 0x000fe400078ec0ff */
[----:B------:R-:W-:Y:S02]  /*6350*/  CS2R R226, SRZ ;  /* 0x0000000000e27805 */ /* 0x000fe4000001ff00 */
[----:B------:R-:W-:Y:S02]  /*6360*/  LOP3.LUT R3, R3, 0x1, RZ, 0x3c, !PT ;  /* 0x0000000103037812 */ /* 0x000fe400078e3cff */
[----:B------:R-:W-:Y:S02]  /*6370*/  CS2R R224, SRZ ;  /* 0x0000000000e07805 */ /* 0x000fe4000001ff00 */
[----:B------:R-:W-:Y:S01]  /*6380*/  ISETP.NE.U32.OR P6, PT, R4, 0x1, !P0 ;  /* 0x000000010400780c */ /* 0x000fe200047c5470 */
[----:B------:R-:W-:Y:S01]  /*6390*/  IMAD.U32 R4, RZ, RZ, UR44 ;  /* 0x0000002cff047e24 */ /* 0x000fe2000f8e00ff */
[----:B------:R-:W-:Y:S02]  /*63a0*/  CS2R R218, SRZ ;  /* 0x0000000000da7805 */ /* 0x000fe4000001ff00 */
[----:B------:R-:W-:Y:S02]  /*63b0*/  CS2R R216, SRZ ;  /* 0x0000000000d87805 */ /* 0x000fe4000001ff00 */
[----:B------:R-:W-:Y:S02]  /*63c0*/  P2R R252, PR, RZ, 0x40 ;  /* 0x00000040fffc7803 */ /* 0x000fe40000000000 */
[----:B------:R-:W-:Y:S02]  /*63d0*/  CS2R R210, SRZ ;  /* 0x0000000000d27805 */ /* 0x000fe4000001ff00 */
[----:B------:R-:W-:Y:S02]  /*63e0*/  LEA R0, R4, UR43, 0x3 ;  /* 0x0000002b04007c11 */ /* 0x000fe4000f8e18ff */
[----:B------:R-:W-:Y:S02]  /*63f0*/  CS2R R208, SRZ ;  /* 0x0000000000d07805 */ /* 0x000fe4000001ff00 */
[----:B------:R-:W-:Y:S02]  /*6400*/  CS2R R202, SRZ ;  /* 0x0000000000ca7805 */ /* 0x000fe4000001ff00 */
[----:B------:R-:W-:Y:S02]  /*6410*/  CS2R R200, SRZ ;  /* 0x0000000000c87805 */ /* 0x000fe4000001ff00 */
[----:B------:R-:W-:Y:S02]  /*6420*/  CS2R R194, SRZ ;  /* 0x0000000000c27805 */ /* 0x000fe4000001ff00 */
[----:B------:R-:W-:Y:S02]  /*6430*/  CS2R R192, SRZ ;  /* 0x0000000000c07805 */ /* 0x000fe4000001ff00 */
[----:B------:R-:W-:Y:S02]  /*6440*/  CS2R R186, SRZ ;  /* 0x0000000000ba7805 */ /* 0x000fe4000001ff00 */
[----:B------:R-:W-:Y:S02]  /*6450*/  @P6 SHF.L.U32 R5, R3, 0x1f, RZ ;  /* 0x0000001f03056819 */ /* 0x000fe400000006ff */
[----:B------:R-:W-:Y:S02]  /*6460*/  CS2R R184, SRZ ;  /* 0x0000000000b87805 */ /* 0x000fe4000001ff00 */
[----:B------:R-:W-:Y:S02]  /*6470*/  CS2R R178, SRZ ;  /* 0x0000000000b27805 */ /* 0x000fe4000001ff00 */
[----:B------:R-:W-:Y:S01]  /*6480*/  CS2R R176, SRZ ;  /* 0x0000000000b07805 */ /* 0x000fe2000001ff00 */
[----:B------:R-:W1:Y:S01]  /*6490*/  @P6 SYNCS.PHASECHK.TRANS64.TRYWAIT P0, [R0+URZ+0x120], R5 ;  /* 0x00012005000065a7 */ /* 0x000e6200080011ff */
[----:B------:R-:W-:Y:S02]  /*64a0*/  CS2R R170, SRZ ;  /* 0x0000000000aa7805 */ /* 0x000fe4000001ff00 */
        /* <DEDUP_REMOVED lines=10> */
[----:B------:R-:W-:Y:S01]  /*6550*/  CS2R R128, SRZ ;  /* 0x0000000000807805 */ /* 0x000fe2000001ff00 */
[----:B------:R-:W-:Y:S01]  /*6560*/  VIADD R4, R16, UR43 ;  /* 0x0000002b10047c36 */ /* 0x000fe20008000000 */
[----:B------:R2:W4:Y:S01]  /*6570*/  SYNCS.PHASECHK.TRANS64.TRYWAIT P4, [R16+UR43+0x170], R9 ;  /* 0x00017009100075a7 */ /* 0x000522000808112b */
[----:B-1----:R-:W-:Y:S01]  /*6580*/  @P6 PLOP3.LUT P5, PT, P0, PT, PT, 0x8, 0x80 ;  /* 0x000000000080681c */ /* 0x002fe200007ae170 */
[----:B------:R-:W-:Y:S01]  /*6590*/  @!UPT UIADD3 URZ, UPT, UPT, URZ, URZ, URZ ;  /* 0x000000fffffff290 */ /* 0x000fe2000fffe0ff */
[----:B--2---:R-:W-:Y:S11]  /*65a0*/  @!P6 BRA `(.L_x_107) ;  /* 0x000000040040e947 */ /* 0x004ff60003800000 */
[----:B------:R-:W-:Y:S01]  /*65b0*/  ISETP.NE.U32.AND P0, PT, RZ, UR58, PT ;  /* 0x0000003aff007c0c */ /* 0x000fe2000bf05070 */
[----:B------:R-:W-:Y:S01]  /*65c0*/  BSSY B0, `(.L_x_108) ;  /* 0x000001b000007945 */ /* 0x000fe20003800000 */
[----:B------:R-:W-:Y:S02]  /*65d0*/  FSETP.NEU.AND P2, PT, R123, RZ, PT ;  /* 0x000000ff7b00720b */ /* 0x000fe40003f4d000 */
[----:B------:R-:W-:Y:S02]  /*65e0*/  ISETP.NE.AND.EX P0, PT, RZ, UR59, PT, P0 ;  /* 0x0000003bff007c0c */ /* 0x000fe4000bf05300 */
[----:B------:R-:W-:Y:S02]  /*65f0*/  LOP3.LUT P1, RZ, R237, 0xff, RZ, 0xc0, !PT ;  /* 0x000000ffedff7812 */ /* 0x000fe4000782c0ff */
[----:B------:R-:W-:Y:S02]  /*6600*/  SEL R5, RZ, 0xffffffff, P2 ;  /* 0xffffffffff057807 */ /* 0x000fe40001000000 */
[----:B------:R-:W-:Y:S04]  /*6610*/  SEL R6, RZ, 0xffffffff, P0 ;  /* 0xffffffffff067807 */ /* 0x000fe80000000000 */
[----:B------:R-:W-:Y:S04]  /*6620*/  @P3 SEL R5, R6, R5, !P1 ;  /* 0x0000000506053207 */ /* 0x000fe80004800000 */
[----:B------:R-:W-:Y:S04]  /*6630*/  LOP3.LUT R5, R5, 0x1, RZ, 0xc0, !PT ;  /* 0x0000000105057812 */ /* 0x000fe800078ec0ff */
[----:B------:R-:W-:Y:S11]  /*6640*/  ISETP.NE.U32.AND P0, PT, R5, 0x1, PT ;  /* 0x000000010500780c */ /* 0x000ff60003f05070 */
[----:B------:R-:W-:Y:S02]  /*6650*/  @!UPT UIADD3 URZ, UPT, UPT, URZ, URZ, URZ ;  /* 0x000000fffffff290 */ /* 0x000fe4000fffe0ff */
[----:B------:R-:W1:Y:S02]  /*6660*/  @P0 S2R R6, SR_TID.X ;  /* 0x0000000000060919 */ /* 0x000e640000002100 */
[----:B-1----:R-:W-:Y:S01]  /*6670*/  @P0 SHF.R.U32.HI R5, RZ, 0x1, R6 ;  /* 0x00000001ff050819 */ /* 0x002fe20000011606 */
[C---:B------:R-:W-:Y:S02]  /*6680*/  @P0 IMAD.SHL.U32 R10, R6.reuse, 0x10, RZ ;  /* 0x00000010060a0824 */ /* 0x040fe400078e00ff */
[C---:B------:R-:W-:Y:S02]  /*6690*/  @P0 IMAD.SHL.U32 R11, R6.reuse, 0x20, RZ ;  /* 0x00000020060b0824 */ /* 0x040fe400078e00ff */
[----:B------:R-:W-:Y:S01]  /*66a0*/  @P0 IMAD.SHL.U32 R7, R6, 0x4, RZ ;  /* 0x0000000406070824 */ /* 0x000fe200078e00ff */
[----:B------:R-:W-:Y:S02]  /*66b0*/  @P0 LOP3.LUT R10, R10, 0x600, RZ, 0xc0, !PT ;  /* 0x000006000a0a0812 */ /* 0x000fe400078ec0ff */
[----:B------:R-:W-:Y:S02]  /*66c0*/  @P0 LOP3.LUT R8, R11, 0xc0, RZ, 0xc0, !PT ;  /* 0x000000c00b080812 */ /* 0x000fe400078ec0ff */
[----:B------:R-:W-:Y:S02]  /*66d0*/  @P0 LOP3.LUT R10, R10, 0x20, R11, 0xf8, !PT ;  /* 0x000000200a0a0812 */ /* 0x000fe400078ef80b */
[----:B------:R-:W-:Y:S02]  /*66e0*/  @P0 LOP3.LUT R8, R8, 0x18, R7, 0xf8, !PT ;  /* 0x0000001808080812 */ /* 0x000fe400078ef807 */
[----:B------:R-:W-:Y:S02]  /*66f0*/  @P0 LOP3.LUT R10, R10, 0x100, R11, 0xf8, !PT ;  /* 0x000001000a0a0812 */ /* 0x000fe400078ef80b */
[----:B------:R-:W-:Y:S01]  /*6700*/  @P0 LOP3.LUT R5, R8, 0x8, R5, 0x78, !PT ;  /* 0x0000000808050812 */ /* 0x000fe200078e7805 */
[----:B------:R-:W-:Y:S03]  /*6710*/  IMAD.U32 R8, RZ, RZ, UR44 ;  /* 0x0000002cff087e24 */ /* 0x000fe6000f8e00ff */
[----:B------:R-:W-:Y:S01]  /*6720*/  @P0 LOP3.LUT R5, R10, R5, RZ, 0xfc, !PT ;  /* 0x000000050a050212 */ /* 0x000fe200078efcff */
[----:B------:R-:W-:Y:S06]  /*6730*/  @!P5 BRA `(.L_x_109) ;  /* 0x00000000000cd947 */ /* 0x000fec0003800000 */
[----:B------:R-:W-:Y:S04]  /*6740*/  SHF.L.U32 R3, R3, 0x1f, RZ ;  /* 0x0000001f03037819 */ /* 0x000fe800000006ff */
[----:B------:R-:W1:Y:S02]  /*6750*/  SYNCS.PHASECHK.TRANS64.TRYWAIT P1, [R0+URZ+0x120], R3 ;  /* 0x00012003000075a7 */ /* 0x000e6400080211ff */
[----:B-1----:R-:W-:Y:S05]  /*6760*/  @!P1 BRA `(.L_x_110) ;  /* 0x0000003c00589947 */ /* 0x002fea0003800000 */
.L_x_109:
[----:B------:R-:W-:Y:S05]  /*6770*/  BSYNC B0 ;  /* 0x0000000000007941 */ /* 0x000fea0003800000 */
.L_x_108:
[----:B------:R-:W-:Y:S01]  /*6780*/  @P0 LOP3.LUT P2, RZ, R6, 0x4, RZ, 0xc0, !PT ;  /* 0x0000000406ff0812 */ /* 0x000fe2000784c0ff */
[----:B------:R-:W-:Y:S01]  /*6790*/  @P0 IMAD R5, R8, 0x3800, R5 ;  /* 0x0000380008050824 */ /* 0x000fe200078e0205 */
[----:B------:R-:W-:Y:S02]  /*67a0*/  PLOP3.LUT P1, PT, PT, PT, PT, 0x8, 0x80 ;  /* 0x000000000080781c */ /* 0x000fe40003f2e170 */
[----:B------:R-:W-:Y:S02]  /*67b0*/  CS2R R130, SRZ ;  /* 0x0000000000827805 */ /* 0x000fe4000001ff00 */
[----:B------:R-:W-:Y:S02]  /*67c0*/  @P0 PLOP3.LUT P1, PT, P2, PT, PT, 0x80, 0x8 ;  /* 0x000000000008081c */ /* 0x000fe4000172f070 */
[----:B------:R-:W-:Y:S02]  /*67d0*/  CS2R R128, SRZ ;  /* 0x0000000000807805 */ /* 0x000fe4000001ff00 */
[----:B------:R-:W-:Y:S02]  /*67e0*/  @P0 LEA R5, R5, UR43, 0x1 ;  /* 0x0000002b05050c11 */ /* 0x000fe4000f8e08ff */
        /* <DEDUP_REMOVED lines=24> */
[----:B------:R-:W-:Y:S01]  /*6970*/  IMAD.MOV.U32 R234, RZ, RZ, RZ ;  /* 0x000000ffffea7224 */ /* 0x000fe200078e00ff */
[----:B------:R-:W-:Y:S01]  /*6980*/  CS2R R232, SRZ ;  /* 0x0000000000e87805 */ /* 0x000fe2000001ff00 */
[----:B------:R-:W-:Y:S05]  /*6990*/  @P0 WARPSYNC.ALL ;  /* 0x0000000000000948 */ /* 0x000fea0003800000 */
[----:B------:R2:W2:Y:S01]  /*69a0*/  @P0 LDSM.16.M88.4 R128, [R5+0x400] ;  /* 0x000400000580083b */ /* 0x0004a20000000200 */
[C---:B-1----:R-:W-:Y:S02]  /*69b0*/  @P0 VIADD R3, R5.reuse, 0x400 ;  /* 0x0000040005030836 */ /* 0x042fe40000000000 */
[----:B------:R-:W-:Y:S01]  /*69c0*/  @P0 VIADD R0, R5, 0x420 ;  /* 0x0000042005000836 */ /* 0x000fe20000000000 */
[----:B------:R1:W1:Y:S01]  /*69d0*/  @P0 LDSM.16.M88.4 R144, [R5+0x1400] ;  /* 0x001400000590083b */ /* 0x0002620000000200 */
[----:B------:R-:W-:Y:S03]  /*69e0*/  @P1 VIADD R0, R3, 0xffffffe0 ;  /* 0xffffffe003001836 */ /* 0x000fe60000000000 */
[----:B------:R1:W1:Y:S04]  /*69f0*/  @P0 LDSM.16.M88.4 R160, [R5+0x2400] ;  /* 0x0024000005a0083b */ /* 0x0002680000000200 */
[----:B------:R1:W1:Y:S04]  /*6a00*/  @P0 LDSM.16.M88.4 R176, [R5+0x3400] ;  /* 0x0034000005b0083b */ /* 0x0002680000000200 */
[----:B------:R1:W1:Y:S04]  /*6a10*/  @P0 LDSM.16.M88.4 R192, [R5+0x4400] ;  /* 0x0044000005c0083b */ /* 0x0002680000000200 */
[----:B------:R1:W1:Y:S04]  /*6a20*/  @P0 LDSM.16.M88.4 R208, [R5+0x5400] ;  /* 0x0054000005d0083b */ /* 0x0002680000000200 */
[----:B------:R1:W1:Y:S04]  /*6a30*/  @P0 LDSM.16.M88.4 R224, [R5+0x6400] ;  /* 0x0064000005e0083b */ /* 0x0002680000000200 */
[----:B------:R1:W1:Y:S04]  /*6a40*/  @P0 LDSM.16.M88.4 R136, [R0] ;  /* 0x000000000088083b */ /* 0x0002680000000200 */
[----:B------:R1:W1:Y:S04]  /*6a50*/  @P0 LDSM.16.M88.4 R152, [R0+0x1000] ;  /* 0x001000000098083b */ /* 0x0002680000000200 */
[----:B------:R1:W1:Y:S04]  /*6a60*/  @P0 LDSM.16.M88.4 R168, [R0+0x2000] ;  /* 0x0020000000a8083b */ /* 0x0002680000000200 */
[----:B------:R1:W1:Y:S04]  /*6a70*/  @P0 LDSM.16.M88.4 R184, [R0+0x3000] ;  /* 0x0030000000b8083b */ /* 0x0002680000000200 */
[----:B------:R1:W1:Y:S04]  /*6a80*/  @P0 LDSM.16.M88.4 R200, [R0+0x4000] ;  /* 0x0040000000c8083b */ /* 0x0002680000000200 */
[----:B------:R1:W1:Y:S04]  /*6a90*/  @P0 LDSM.16.M88.4 R216, [R0+0x5000] ;  /* 0x0050000000d8083b */ /* 0x0002680000000200 */
[----:B--2---:R1:W1:Y:S02]  /*6aa0*/  @P0 LDSM.16.M88.4 R232, [R0+0x6000] ;  /* 0x0060000000e8083b */ /* 0x0042640000000200 */
.L_x_107:
[----:B------:R-:W-:Y:S05]  /*6ab0*/  BSYNC B1 ;  /* 0x0000000000017941 */ /* 0x000fea0003800000 */
.L_x_106:
[----:B-1----:R-:W-:Y:S04]  /*6ac0*/  LEA.HI R0, R120, R120, RZ, 0x1 ;  /* 0x0000007878007211 */ /* 0x002fe800078f08ff */
[----:B------:R-:W-:Y:S02]  /*6ad0*/  SHF.R.U32.HI R7, RZ, 0x1, R0 ;  /* 0x00000001ff077819 */ /* 0x000fe40000011600 */
[----:B------:R-:W-:Y:S03]  /*6ae0*/  LOP3.LUT R5, R0, 0xffe, RZ, 0xc0, !PT ;  /* 0x00000ffe00057812 */ /* 0x000fe600078ec0ff */
[----:B------:R-:W-:Y:S02]  /*6af0*/  IMAD R3, R7, 0xe0, R2 ;  /* 0x000000e007037824 */ /* 0x000fe400078e0202 */
[----:B------:R-:W-:Y:S04]  /*6b00*/  IMAD.IADD R0, R120, 0x1, -R5 ;  /* 0x0000000178007824 */ /* 0x000fe800078e0a05 */
[----:B------:R-:W-:Y:S05]  /*6b10*/  IMAD R122, R0, 0x100000, R3 ;  /* 0x00100000007a7824 */ /* 0x000fea00078e0203 */
[----:B------:R-:W-:Y:S04]  /*6b20*/  SHF.R.U32.HI R11, RZ, 0x15, R122 ;  /* 0x00000015ff0b7819 */ /* 0x000fe8000001167a */
[----:B------:R-:W-:Y:S01]  /*6b30*/  LOP3.LUT P0, RZ, R11, 0x3, R248, 0x48, !PT ;  /* 0x000000030bff7812 */ /* 0x000fe200078048f8 */
[----:B------:R-:W-:Y:S01]  /*6b40*/  @!UPT UIADD3 URZ, UPT, UPT, URZ, URZ, URZ ;  /* 0x000000fffffff290 */ /* 0x000fe2000fffe0ff */
[----:B----4-:R-:W-:Y:S11]  /*6b50*/  @P4 BRA `(.L_x_111) ;  /* 0x0000000000084947 */ /* 0x010ff60003800000 */
[----:B------:R-:W1:Y:S02]  /*6b60*/  SYNCS.PHASECHK.TRANS64.TRYWAIT P1, [R16+UR43+0x170], R9 ;  /* 0x00017009100075a7 */ /* 0x000e64000802112b */
[----:B-1----:R-:W-:Y:S05]  /*6b70*/  @!P1 BRA `(.L_x_112) ;  /* 0x0000003800689947 */ /* 0x002fea0003800000 */
.L_x_111:
[----:B------:R-:W-:Y:S05]  /*6b80*/  @!P0 BRA `(.L_x_113) ;  /* 0x0000000000408947 */ /* 0x000fea0003800000 */
[----:B------:R-:W2:Y:S01]  /*6b90*/  LDCU.64 UR8, c[0x4][0x70] ;  /* 0x01000e00ff0877ac */ /* 0x000ea20008000a00 */
[----:B------:R-:W-:Y:S01]  /*6ba0*/  MOV R15, 0x0 ;  /* 0x00000000000f7802 */ /* 0x000fe20000000f00 */
[----:B------:R-:W-:Y:S02]  /*6bb0*/  HFMA2 R12, -RZ, RZ, 0, 5.9604644775390625e-08 ;  /* 0x00000001ff0c7431 */ /* 0x000fe400000001ff */
[----:B------:R-:W-:Y:S02]  /*6bc0*/  IMAD.MOV.U32 R8, RZ, RZ, 0x192 ;  /* 0x00000192ff087424 */ /* 0x000fe400078e00ff */
[----:B------:R-:W-:Y:S01]  /*6bd0*/  IMAD.MOV.U32 R13, RZ, RZ, RZ ;  /* 0x000000ffff0d7224 */ /* 0x000fe200078e00ff */
[----:B------:R-:W4:Y:S01]  /*6be0*/  LDCU.64 UR6, c[0x4][0x78] ;  /* 0x01000f00ff0677ac */ /* 0x000f220008000a00 */
[----:B------:R-:W3:Y:S01]  /*6bf0*/  LDC.64 R14, c[0x4][R15] ;  /* 0x010000000f0e7b82 */ /* 0x000ee20000000a00 */
[----:B------:R-:W5:Y:S01]  /*6c00*/  LDCU.64 UR4, c[0x4][0x10] ;  /* 0x01000200ff0477ac */ /* 0x000f620008000a00 */
[----:B--2---:R-:W-:Y:S01]  /*6c10*/  MOV R5, UR9 ;  /* 0x0000000900057c02 */ /* 0x004fe20008000f00 */
[----:B-1----:R-:W-:Y:S01]  /*6c20*/  IMAD.U32 R4, RZ, RZ, UR8 ;  /* 0x00000008ff047e24 */ /* 0x002fe2000f8e00ff */
[----:B----4-:R-:W-:Y:S01]  /*6c30*/  MOV R7, UR7 ;  /* 0x0000000700077c02 */ /* 0x010fe20008000f00 */
[----:B------:R-:W-:Y:S01]  /*6c40*/  IMAD.U32 R6, RZ, RZ, UR6 ;  /* 0x00000006ff067e24 */ /* 0x000fe2000f8e00ff */
[----:B-----5:R-:W-:Y:S01]  /*6c50*/  MOV R11, UR5 ;  /* 0x00000005000b7c02 */ /* 0x020fe20008000f00 */
[----:B------:R-:W-:Y:S02]  /*6c60*/  IMAD.U32 R10, RZ, RZ, UR4 ;  /* 0x00000004ff0a7e24 */ /* 0x000fe4000f8e00ff */
[----:B------:R-:W-:Y:S07]  /*6c70*/  LEPC R20, `(.L_x_113) ;  /* 0x000000001014794e */ /* 0x000fee0000000000 */
[----:B---3--:R-:W-:Y:S05]  /*6c80*/  CALL.ABS.NOINC R14 ;  /* 0x000000000e007343 */ /* 0x008fea0003c00000 */
.L_x_113:
[----:B------:R-:W-:Y:S05]  /*6c90*/  WARPSYNC.ALL ;  /* 0x0000000000007948 */ /* 0x000fea0003800000 */
[C---:B------:R-:W-:Y:S01]  /*6ca0*/  R2UR UR4, R122.reuse ;  /* 0x000000007a0472ca */ /* 0x040fe200000e0000 */
[----:B------:R-:W-:Y:S05]  /*6cb0*/  VIADD R3, R122, 0x20 ;  /* 0x000000207a037836 */ /* 0x000fea0000000000 */
[----:B------:R-:W-:Y:S04]  /*6cc0*/  SHF.R.U32.HI R3, RZ, 0x15, R3 ;  /* 0x00000015ff037819 */ /* 0x000fe80000011603 */
[----:B------:R-:W-:Y:S03]  /*6cd0*/  LOP3.LUT P0, RZ, R3, 0x3, R248, 0x48, !PT ;  /* 0x0000000303ff7812 */ /* 0x000fe600078048f8 */
[----:B------:R-:W2:Y:S10]  /*6ce0*/  LDTM.16dp256bit.x4 R104, tmem[UR4] ;  /* 0x00000004006879ee */ /* 0x000eb40008120000 */
[----:B--2---:R-:W-:Y:S05]  /*6cf0*/  @!P0 BRA `(.L_x_114) ;  /* 0x0000000000408947 */ /* 0x004fea0003800000 */
        /* <DEDUP_REMOVED lines=16> */
.L_x_114:
[----:B------:R-:W-:Y:S05]  /*6e00*/  WARPSYNC.ALL ;  /* 0x0000000000007948 */ /* 0x000fea0003800000 */
[C---:B------:R-:W-:Y:S01]  /*6e10*/  R2UR UR4, R122.reuse ;  /* 0x000000007a0472ca */ /* 0x040fe200000e0000 */
[----:B------:R-:W-:Y:S05]  /*6e20*/  VIADD R3, R122, 0x40 ;  /* 0x000000407a037836 */ /* 0x000fea0000000000 */
[----:B------:R-:W-:Y:S04]  /*6e30*/  SHF.R.U32.HI R3, RZ, 0x15, R3 ;  /* 0x00000015ff037819 */ /* 0x000fe80000011603 */
[----:B------:R-:W-:Y:S03]  /*6e40*/  LOP3.LUT P0, RZ, R3, 0x3, R248, 0x48, !PT ;  /* 0x0000000303ff7812 */ /* 0x000fe600078048f8 */
[----:B------:R-:W2:Y:S10]  /*6e50*/  LDTM.16dp256bit.x4 R88, tmem[UR4+0x20] ;  /* 0x00002004005879ee */ /* 0x000eb40008120000 */
        /* <DEDUP_REMOVED lines=17> */
.L_x_115:
        /* <DEDUP_REMOVED lines=23> */
.L_x_116:
        /* <DEDUP_REMOVED lines=23> */
.L_x_117:
        /* <DEDUP_REMOVED lines=23> */
.L_x_118:
        /* <DEDUP_REMOVED lines=23> */
.L_x_119:
[----:B------:R-:W1:Y:S01]  /*7530*/  S2R R240, SR_TID.X ;  /* 0x0000000000f07919 */ /* 0x000e620000002100 */
[----:B------:R-:W-:Y:S05]  /*7540*/  WARPSYNC.ALL ;  /* 0x0000000000007948 */ /* 0x000fea0003800000 */
[----:B-1----:R-:W-:Y:S02]  /*7550*/  LOP3.LUT P2, R4, R240, 0x60, RZ, 0xc0, !PT ;  /* 0x00000060f0047812 */ /* 0x002fe4000784c0ff */
[----:B------:R-:W-:Y:S01]  /*7560*/  R2UR UR4, R122 ;  /* 0x000000007a0472ca */ /* 0x000fe200000e0000 */
[----:B------:R-:W1:Y:S01]  /*7570*/  S2UR UR13, SR_CgaCtaId ;  /* 0x00000000000d79c3 */ /* 0x000e620000008800 */
[----:B------:R-:W-:Y:S01]  /*7580*/  R2UR UR5, R16 ;  /* 0x00000000100572ca */ /* 0x000fe200000e0000 */
[----:B------:R-:W-:Y:S01]  /*7590*/  UMOV UR7, 0x400 ;  /* 0x0000040000077882 */ /* 0x000fe20000000000 */
[----:B------:R-:W-:Y:S01]  /*75a0*/  ISETP.NE.AND P1, PT, R4, RZ, PT ;  /* 0x000000ff0400720c */ /* 0x000fe20003f25270 */
[C---:B---3--:R-:W-:Y:S01]  /*75b0*/  FMUL R0, R121.reuse, R104 ;  /* 0x0000006879007220 */ /* 0x048fe20000400000 */
[C---:B------:R-:W-:Y:S01]  /*75c0*/  SHF.L.U32 R124, R128.reuse, 0x10, RZ ;  /* 0x00000010807c7819 */ /* 0x040fe200000006ff */
[C---:B------:R-:W-:Y:S01]  /*75d0*/  FMUL R3, R121.reuse, R105 ;  /* 0x0000006979037220 */ /* 0x040fe20000400000 */
[----:B------:R-:W-:Y:S01]  /*75e0*/  LOP3.LUT R126, R128, 0xffff0000, RZ, 0xc0, !PT ;  /* 0xffff0000807e7812 */ /* 0x000fe200078ec0ff */
[----:B------:R-:W-:Y:S01]  /*75f0*/  FMUL R20, R121, R106 ;  /* 0x0000006a79147220 */ /* 0x000fe20000400000 */
[----:B------:R-:W-:Y:S01]  /*7600*/  SHF.L.U32 R125, R129, 0x10, RZ ;  /* 0x00000010817d7819 */ /* 0x000fe200000006ff */
[----:B------:R-:W-:Y:S01]  /*7610*/  FFMA R0, R123, R124, R0 ;  /* 0x0000007c7b007223 */ /* 0x000fe20000000000 */
[----:B------:R-:W-:Y:S01]  /*7620*/  LOP3.LUT R128, R129, 0xffff0000, RZ, 0xc0, !PT ;  /* 0xffff000081807812 */ /* 0x000fe200078ec0ff */
[----:B------:R-:W2:Y:S01]  /*7630*/  LDTM.16dp256bit.x4 R4, tmem[UR4+0xc0] ;  /* 0x0000c004000479ee */ /* 0x000ea20008120000 */
[C---:B------:R-:W-:Y:S01]  /*7640*/  SHF.L.U32 R129, R131.reuse, 0x10, RZ ;  /* 0x0000001083817819 */ /* 0x040fe200000006ff */
[----:B------:R-:W-:Y:S01]  /*7650*/  NOP ;  /* 0x0000000000007918 */ /* 0x000fe20000000000 */
[----:B------:R-:W-:Y:S01]  /*7660*/  LOP3.LUT R132, R131, 0xffff0000, RZ, 0xc0, !PT ;  /* 0xffff000083847812 */ /* 0x000fe200078ec0ff */
[C---:B------:R-:W-:Y:S01]  /*7670*/  FFMA R3, R123.reuse, R126, R3 ;  /* 0x0000007e7b037223 */ /* 0x040fe20000000003 */
[C---:B------:R-:W-:Y:S01]  /*7680*/  SHF.L.U32 R131, R136.reuse, 0x10, RZ ;  /* 0x0000001088837819 */ /* 0x040fe200000006ff */
[----:B------:R-:W-:Y:S01]  /*7690*/  FFMA R20, R123, R125, R20 ;  /* 0x0000007d7b147223 */ /* 0x000fe20000000014 */
[----:B------:R-:W-:Y:S01]  /*76a0*/  LOP3.LUT R134, R136, 0xffff0000, RZ, 0xc0, !PT ;  /* 0xffff000088867812 */ /* 0x000fe200078ec0ff */
[----:B------:R-:W-:Y:S01]  /*76b0*/  FMUL R21, R121, R107 ;  /* 0x0000006b79157220 */ /* 0x000fe20000400000 */
[----:B------:R-:W-:Y:S01]  /*76c0*/  SHF.L.U32 R133, R137, 0x10, RZ ;  /* 0x0000001089857819 */ /* 0x000fe200000006ff */
[----:B------:R-:W-:Y:S01]  /*76d0*/  FMUL R22, R121, R108 ;  /* 0x0000006c79167220 */ /* 0x000fe20000400000 */
[----:B------:R-:W-:Y:S01]  /*76e0*/  LOP3.LUT R136, R137, 0xffff0000, RZ, 0xc0, !PT ;  /* 0xffff000089887812 */ /* 0x000fe200078ec0ff */
[----:B------:R-:W-:Y:S01]  /*76f0*/  FFMA R21, R123, R128, R21 ;  /* 0x000000807b157223 */ /* 0x000fe20000000015 */
[----:B------:R-:W-:Y:S01]  /*7700*/  SHF.L.U32 R137, R139, 0x10, RZ ;  /* 0x000000108b897819 */ /* 0x000fe200000006ff */
[----:B------:R-:W-:Y:S01]  /*7710*/  FMUL R23, R121, R109 ;  /* 0x0000006d79177220 */ /* 0x000fe20000400000 */
[----:B------:R-:W-:Y:S01]  /*7720*/  LOP3.LUT R140, R139, 0xffff0000, RZ, 0xc0, !PT ;  /* 0xffff00008b8c7812 */ /* 0x000fe200078ec0ff */
[C---:B------:R-:W-:Y:S01]  /*7730*/  FMUL R104, R121.reuse, R110 ;  /* 0x0000006e79687220 */ /* 0x040fe20000400000 */
[C---:B------:R-:W-:Y:S01]  /*7740*/  SHF.L.U32 R139, R144.reuse, 0x10, RZ ;  /* 0x00000010908b7819 */ /* 0x040fe200000006ff */
[C---:B------:R-:W-:Y:S01]  /*7750*/  FMUL R105, R121.reuse, R111 ;  /* 0x0000006f79697220 */ /* 0x040fe20000400000 */
[----:B------:R-:W-:Y:S01]  /*7760*/  LOP3.LUT R142, R144, 0xffff0000, RZ, 0xc0, !PT ;  /* 0xffff0000908e7812 */ /* 0x000fe200078ec0ff */
[----:B------:R-:W-:Y:S01]  /*7770*/  FMUL R106, R121, R112 ;  /* 0x00000070796a7220 */ /* 0x000fe20000400000 */
[----:B------:R-:W-:Y:S01]  /*7780*/  SHF.L.U32 R141, R145, 0x10, RZ ;  /* 0x00000010918d7819 */ /* 0x000fe200000006ff */
[----:B------:R-:W-:Y:S01]  /*7790*/  FMUL R107, R121, R113 ;  /* 0x00000071796b7220 */ /* 0x000fe20000400000 */
[----:B------:R-:W-:Y:S01]  /*77a0*/  LOP3.LUT R144, R145, 0xffff0000, RZ, 0xc0, !PT ;  /* 0xffff000091907812 */ /* 0x000fe200078ec0ff */
[----:B-1----:R-:W-:Y:S01]  /*77b0*/  ULEA UR7, UR13, UR7, 0x18 ;  /* 0x000000070d077291 */ /* 0x002fe2000f8ec0ff */
        /* <DEDUP_REMOVED lines=11> */
[----:B------:R-:W-:Y:S01]  /*7870*/  FMUL R113, R121, R119 ;  /* 0x0000007779717220 */ /* 0x000fe20000400000 */
        /* <DEDUP_REMOVED lines=95> */
[C---:B------:R-:W-:Y:S01]  /*7e70*/  FMUL R71, R121.reuse, R71 ;  /* 0x0000004779477220 */ /* 0x040fe20000400000 */
[C---:B------:R-:W-:Y:S01]  /*7e80*/  SHF.L.U32 R241, R240.reuse, 0x5, RZ ;  /* 0x00000005f0f17819 */ /* 0x040fe200000006ff */
[----:B------:R-:W-:Y:S01]  /*7e90*/  FMUL R40, R121, R40 ;  /* 0x0000002879287220 */ /* 0x000fe20000400000 */
[----:B------:R-:W-:Y:S01]  /*7ea0*/  SHF.L.U32 R217, R219, 0x10, RZ ;  /* 0x00000010dbd97819 */ /* 0x000fe200000006ff */
[----:B------:R-:W-:Y:S01]  /*7eb0*/  FMUL R41, R121, R41 ;  /* 0x0000002979297220 */ /* 0x000fe20000400000 */
[----:B------:R-:W-:Y:S01]  /*7ec0*/  LOP3.LUT R220, R219, 0xffff0000, RZ, 0xc0, !PT ;  /* 0xffff0000dbdc7812 */ /* 0x000fe200078ec0ff */
[C---:B------:R-:W-:Y:S01]  /*7ed0*/  FMUL R42, R121.reuse, R42 ;  /* 0x0000002a792a7220 */ /* 0x040fe20000400000 */
[----:B------:R-:W-:Y:S01]  /*7ee0*/  SHF.L.U32 R244, R240, 0x4, RZ ;  /* 0x00000004f0f47819 */ /* 0x000fe200000006ff */
        /* <DEDUP_REMOVED lines=13> */
[----:B------:R-:W-:Y:S01]  /*7fc0*/  SHF.L.U32 R242, R240, 0x2, RZ ;  /* 0x00000002f0f27819 */ /* 0x000fe200000006ff */
[----:B------:R-:W-:Y:S01]  /*7fd0*/  FMUL R50, R121, R50 ;  /* 0x0000003279327220 */ /* 0x000fe20000400000 */
[----:B------:R-:W-:Y:S01]  /*7fe0*/  LOP3.LUT R243, R241, 0xc0, RZ, 0xc0, !PT ;  /* 0x000000c0f1f37812 */ /* 0x000fe200078ec0ff */
[C---:B------:R-:W-:Y:S01]  /*7ff0*/  FMUL R51, R121.reuse, R51 ;  /* 0x0000003379337220 */ /* 0x040fe20000400000 */
[C---:B------:R-:W-:Y:S01]  /*8000*/  SHF.L.U32 R227, R232.reuse, 0x10, RZ ;  /* 0x00000010e8e37819 */ /* 0x040fe200000006ff */
[C---:B------:R-:W-:Y:S01]  /*8010*/  FMUL R52, R121.reuse, R52 ;  /* 0x0000003479347220 */ /* 0x040fe20000400000 */
[----:B------:R-:W-:Y:S01]  /*8020*/  LOP3.LUT R230, R232, 0xffff0000, RZ, 0xc0, !PT ;  /* 0xffff0000e8e67812 */ /* 0x000fe200078ec0ff */
        /* <DEDUP_REMOVED lines=10> */
[----:B------:R-:W-:Y:S01]  /*80d0*/  FMUL R26, R121, R26 ;  /* 0x0000001a791a7220 */ /* 0x000fe20000400000 */
[----:B------:R-:W-:Y:S01]  /*80e0*/  LOP3.LUT R235, R243, 0x18, R242, 0xf8, !PT ;  /* 0x00000018f3eb7812 */ /* 0x000fe200078ef8f2 */
[C---:B------:R-:W-:Y:S01]  /*80f0*/  FMUL R27, R121.reuse, R27 ;  /* 0x0000001b791b7220 */ /* 0x040fe20000400000 */
[--C-:B------:R-:W-:Y:S01]  /*8100*/  LOP3.LUT R244, R244, 0x20, R241.reuse, 0xf8, !PT ;  /* 0x00000020f4f47812 */ /* 0x100fe200078ef8f1 */
[C---:B------:R-:W-:Y:S01]  /*8110*/  FMUL R28, R121.reuse, R28 ;  /* 0x0000001c791c7220 */ /* 0x040fe20000400000 */
[----:B------:R-:W-:Y:S01]  /*8120*/  SHF.R.U32.HI R242, RZ, 0x1, R240 ;  /* 0x00000001fff27819 */ /* 0x000fe200000116f0 */
[C---:B------:R-:W-:Y:S01]  /*8130*/  FMUL R29, R121.reuse, R29 ;  /* 0x0000001d791d7220 */ /* 0x040fe20000400000 */
[----:B------:R-:W-:Y:S01]  /*8140*/  LOP3.LUT P0, RZ, R240, 0x4, RZ, 0xc0, !PT ;  /* 0x00000004f0ff7812 */ /* 0x000fe2000780c0ff */
[C---:B------:R-:W-:Y:S01]  /*8150*/  FMUL R30, R121.reuse, R30 ;  /* 0x0000001e791e7220 */ /* 0x040fe20000400000 */
[----:B------:R-:W-:Y:S01]  /*8160*/  LOP3.LUT R240, R244, 0x100, R241, 0xf8, !PT ;  /* 0x00000100f4f07812 */ /* 0x000fe200078ef8f1 */
[----:B------:R-:W-:Y:S01]  /*8170*/  FMUL R31, R121, R31 ;  /* 0x0000001f791f7220 */ /* 0x000fe20000400000 */
[----:B------:R-:W-:Y:S01]  /*8180*/  LOP3.LUT R235, R235, 0x8, R242, 0x78, !PT ;  /* 0x00000008ebeb7812 */ /* 0x000fe200078e78f2 */
[C---:B------:R-:W-:Y:S01]  /*8190*/  FMUL R32, R121.reuse, R32 ;  /* 0x0000002079207220 */ /* 0x040fe20000400000 */
[----:B------:R-:W-:Y:S01]  /*81a0*/  SHF.L.U32 R127, R130, 0x10, RZ ;  /* 0x00000010827f7819 */ /* 0x000fe200000006ff */
[C---:B------:R-:W-:Y:S01]  /*81b0*/  FMUL R33, R121.reuse, R33 ;  /* 0x0000002179217220 */ /* 0x040fe20000400000 */
[----:B------:R-:W-:Y:S01]  /*81c0*/  LOP3.LUT R242, R240, R235, RZ, 0xfc, !PT ;  /* 0x000000ebf0f27212 */ /* 0x000fe200078efcff */
[----:B------:R-:W-:Y:S01]  /*81d0*/  FMUL R34, R121, R34 ;  /* 0x0000002279227220 */ /* 0x000fe20000400000 */
[----:B------:R-:W-:Y:S01]  /*81e0*/  MOV R235, UR44 ;  /* 0x0000002c00eb7c02 */ /* 0x000fe20008000f00 */
[----:B------:R-:W-:Y:S01]  /*81f0*/  UMOV UR4, 0x400 ;  /* 0x0000040000047882 */ /* 0x000fe20000000000 */
[----:B------:R-:W-:Y:S01]  /*8200*/  LOP3.LUT R130, R130, 0xffff0000, RZ, 0xc0, !PT ;  /* 0xffff000082827812 */ /* 0x000fe200078ec0ff */
[----:B------:R-:W-:Y:S01]  /*8210*/  ULEA UR4, UR13, UR4, 0x18 ;  /* 0x000000040d047291 */ /* 0x000fe2000f8ec0ff */
[----:B------:R-:W-:Y:S01]  /*8220*/  F2FP.BF16.F32.PACK_AB R240, R3, R0 ;  /* 0x0000000003f0723e */ /* 0x000fe200000010ff */
[----:B------:R-:W-:Y:S01]  /*8230*/  IMAD R242, R235, 0x3800, R242 ;  /* 0x00003800ebf27824 */ /* 0x000fe200078e02f2 */
[C---:B------:R-:W-:Y:S01]  /*8240*/  SHF.L.U32 R135, R138.reuse, 0x10, RZ ;  /* 0x000000108a877819 */ /* 0x040fe200000006ff */
[C---:B------:R-:W-:Y:S01]  /*8250*/  FFMA R22, R123.reuse, R127, R22 ;  /* 0x0000007f7b167223 */ /* 0x040fe20000000016 */
[----:B------:R-:W-:Y:S01]  /*8260*/  LOP3.LUT R138, R138, 0xffff0000, RZ, 0xc0, !PT ;  /* 0xffff00008a8a7812 */ /* 0x000fe200078ec0ff */
[----:B------:R-:W-:Y:S01]  /*8270*/  UIADD3 UR4, UPT, UPT, UR4, 0x190, UR5 ;  /* 0x0000019004047890 */ /* 0x000fe2000fffe005 */
[----:B------:R-:W-:Y:S01]  /*8280*/  LEA R235, R242, UR7, 0x1 ;  /* 0x00000007f2eb7c11 */ /* 0x000fe2000f8e08ff */
[----:B------:R-:W-:Y:S01]  /*8290*/  FFMA R23, R123, R130, R23 ;  /* 0x000000827b177223 */ /* 0x000fe20000000017 */
[----:B------:R-:W-:Y:S01]  /*82a0*/  F2FP.BF16.F32.PACK_AB R241, R21, R20 ;  /* 0x0000001415f1723e */ /* 0x000fe200000010ff */
[----:B------:R-:W-:Y:S01]  /*82b0*/  FFMA R104, R123, R129, R104 ;  /* 0x000000817b687223 */ /* 0x000fe20000000068 */
[----:B------:R-:W-:Y:S01]  /*82c0*/  IADD3 R243, PT, PT, R235, 0x400, RZ ;  /* 0x00000400ebf37810 */ /* 0x000fe20007ffe0ff */
[----:B------:R-:W-:Y:S01]  /*82d0*/  FFMA R105, R123, R132, R105 ;  /* 0x000000847b697223 */ /* 0x000fe20000000069 */
[----:B------:R-:W-:Y:S01]  /*82e0*/  IADD3 R0, PT, PT, R235, 0x420, RZ ;  /* 0x00000420eb007810 */ /* 0x000fe20007ffe0ff */
[----:B------:R-:W-:Y:S01]  /*82f0*/  UPRMT UR4, UR13, 0x654, UR4 ;  /* 0x000006540d047896 */ /* 0x000fe20008000004 */
[----:B------:R-:W-:Y:S01]  /*8300*/  @P0 IADD3 R0, PT, PT, R243, -0x20, RZ ;  /* 0xffffffe0f3000810 */ /* 0x000fe20007ffe0ff */
[----:B------:R-:W-:Y:S01]  /*8310*/  FFMA R106, R123, R131, R106 ;  /* 0x000000837b6a7223 */ /* 0x000fe2000000006a */
[----:B------:R-:W-:Y:S01]  /*8320*/  F2FP.BF16.F32.PACK_AB R242, R23, R22 ;  /* 0x0000001617f2723e */ /* 0x000fe200000010ff */
[----:B------:R-:W-:Y:S01]  /*8330*/  FFMA R107, R123, R134, R107 ;  /* 0x000000867b6b7223 */ /* 0x000fe2000000006b */
[----:B------:R-:W-:Y:S01]  /*8340*/  F2FP.BF16.F32.PACK_AB R243, R105, R104 ;  /* 0x0000006869f3723e */ /* 0x000fe200000010ff */
[C---:B------:R-:W-:Y:S01]  /*8350*/  FFMA R108, R123.reuse, R133, R108 ;  /* 0x000000857b6c7223 */ /* 0x040fe2000000006c */
[C---:B------:R-:W-:Y:S01]  /*8360*/  SHF.L.U32 R143, R146.reuse, 0x10, RZ ;  /* 0x00000010928f7819 */ /* 0x040fe200000006ff */
[C---:B------:R-:W-:Y:S01]  /*8370*/  FFMA R109, R123.reuse, R136, R109 ;  /* 0x000000887b6d7223 */ /* 0x040fe2000000006d */
[----:B------:R-:W-:Y:S01]  /*8380*/  LOP3.LUT R146, R146, 0xffff0000, RZ, 0xc0, !PT ;  /* 0xffff000092927812 */ /* 0x000fe200078ec0ff */
[C---:B------:R-:W-:Y:S01]  /*8390*/  FFMA R110, R123.reuse, R135, R110 ;  /* 0x000000877b6e7223 */ /* 0x040fe2000000006e */
[C---:B------:R-:W-:Y:S01]  /*83a0*/  SHF.L.U32 R151, R154.reuse, 0x10, RZ ;  /* 0x000000109a977819 */ /* 0x040fe200000006ff */
[----:B--2---:R-:W-:Y:S01]  /*83b0*/  SYNCS.ARRIVE.TRANS64.RED.A1T0 RZ, [UR4], RZ ;  /* 0x000000ffffff79a7 */ /* 0x004fe20008100404 */
[----:B------:R-:W-:Y:S01]  /*83c0*/  LOP3.LUT R154, R154, 0xffff0000, RZ, 0xc0, !PT ;  /* 0xffff00009a9a7812 */ /* 0x000fe200078ec0ff */
[----:B------:R1:W-:Y:S01]  /*83d0*/  STSM.16.M88.4 [R235+0x400], R240 ;  /* 0x000400f0eb007844 */ /* 0x0003e20000000200 */
[C---:B------:R-:W-:Y:S01]  /*83e0*/  SHF.L.U32 R159, R162.reuse, 0x10, RZ ;  /* 0x00000010a29f7819 */ /* 0x040fe200000006ff */
[C---:B------:R-:W-:Y:S01]  /*83f0*/  FFMA R111, R123.reuse, R138, R111 ;  /* 0x0000008a7b6f7223 */ /* 0x040fe2000000006f */
[----:B------:R-:W-:Y:S01]  /*8400*/  LOP3.LUT R162, R162, 0xffff0000, RZ, 0xc0, !PT ;  /* 0xffff0000a2a27812 */ /* 0x000fe200078ec0ff */
[C---:B------:R-:W-:Y:S01]  /*8410*/  FFMA R112, R123.reuse, R137, R112 ;  /* 0x000000897b707223 */ /* 0x040fe20000000070 */
[C---:B------:R-:W-:Y:S01]  /*8420*/  SHF.L.U32 R167, R170.reuse, 0x10, RZ ;  /* 0x00000010aaa77819 */ /* 0x040fe200000006ff */
[C---:B------:R-:W-:Y:S01]  /*8430*/  FFMA R113, R123.reuse, R140, R113 ;  /* 0x0000008c7b717223 */ /* 0x040fe20000000071 */
[----:B------:R-:W-:Y:S01]  /*8440*/  LOP3.LUT R170, R170, 0xffff0000, RZ, 0xc0, !PT ;  /* 0xffff0000aaaa7812 */ /* 0x000fe200078ec0ff */
[----:B------:R-:W-:Y:S01]  /*8450*/  FFMA R88, R123, R139, R88 ;  /* 0x0000008b7b587223 */ /* 0x000fe20000000058 */
[----:B------:R-:W-:Y:S01]  /*8460*/  F2FP.BF16.F32.PACK_AB R244, R107, R106 ;  /* 0x0000006a6bf4723e */ /* 0x000fe200000010ff */
[----:B------:R-:W-:Y:S01]  /*8470*/  FFMA R89, R123, R142, R89 ;  /* 0x0000008e7b597223 */ /* 0x000fe20000000059 */
[----:B------:R-:W-:Y:S01]  /*8480*/  F2FP.BF16.F32.PACK_AB R245, R109, R108 ;  /* 0x0000006c6df5723e */ /* 0x000fe200000010ff */
        /* <DEDUP_REMOVED lines=18> */
[----:B------:R-:W-:Y:S01]  /*85b0*/  FFMA R99, R123, R152, R99 ;  /* 0x000000987b637223 */ /* 0x000fe20000000063 */
[----:B-1----:R-:W-:Y:S01]  /*85c0*/  F2FP.BF16.F32.PACK_AB R240, R89, R88 ;  /* 0x0000005859f0723e */ /* 0x002fe200000010ff */
[----:B------:R-:W-:Y:S01]  /*85d0*/  FFMA R100, R123, R151, R100 ;  /* 0x000000977b647223 */ /* 0x000fe20000000064 */
[----:B------:R-:W-:Y:S01]  /*85e0*/  F2FP.BF16.F32.PACK_AB R241, R91, R90 ;  /* 0x0000005a5bf1723e */ /* 0x000fe200000010ff */
[----:B------:R-:W-:Y:S01]  /*85f0*/  FFMA R101, R123, R154, R101 ;  /* 0x0000009a7b657223 */ /* 0x000fe20000000065 */
[----:B------:R-:W-:Y:S01]  /*8600*/  F2FP.BF16.F32.PACK_AB R242, R93, R92 ;  /* 0x0000005c5df2723e */ /* 0x000fe200000010ff */
[----:B------:R-:W-:Y:S01]  /*8610*/  FFMA R102, R123, R153, R102 ;  /* 0x000000997b667223 */ /* 0x000fe20000000066 */
[----:B------:R-:W-:Y:S01]  /*8620*/  F2FP.BF16.F32.PACK_AB R243, R95, R94 ;  /* 0x0000005e5ff3723e */ /* 0x000fe200000010ff */
        /* <DEDUP_REMOVED lines=8> */
[----:B------:R1:W-:Y:S01]  /*86b0*/  STSM.16.M88.4 [R0], R244 ;  /* 0x000000f400007844 */ /* 0x0003e20000000200 */
[C---:B------:R-:W-:Y:S01]  /*86c0*/  FFMA R75, R123.reuse, R160, R75 ;  /* 0x000000a07b4b7223 */ /* 0x040fe2000000004b */
[----:B------:R-:W-:Y:S01]  /*86d0*/  LOP3.LUT R218, R218, 0xffff0000, RZ, 0xc0, !PT ;  /* 0xffff0000dada7812 */ /* 0x000fe200078ec0ff */
[C---:B------:R-:W-:Y:S05]  /*86e0*/  FFMA R76, R123.reuse, R159, R76 ;  /* 0x0000009f7b4c7223 */ /* 0x040fea000000004c */
[----:B------:R2:W-:Y:S01]  /*86f0*/  STSM.16.M88.4 [R235+0x1400], R240 ;  /* 0x001400f0eb007844 */ /* 0x0005e20000000200 */
[C---:B------:R-:W-:Y:S01]  /*8700*/  FFMA R77, R123.reuse, R162, R77 ;  /* 0x000000a27b4d7223 */ /* 0x040fe2000000004d */
[C---:B------:R-:W-:Y:S01]  /*8710*/  SHF.L.U32 R223, R226.reuse, 0x10, RZ ;  /* 0x00000010e2df7819 */ /* 0x040fe200000006ff */
[C---:B------:R-:W-:Y:S01]  /*8720*/  FFMA R78, R123.reuse, R161, R78 ;  /* 0x000000a17b4e7223 */ /* 0x040fe2000000004e */
[C---:B------:R-:W-:Y:S01]  /*8730*/  FFMA R79, R123.reuse, R164, R79 ;  /* 0x000000a47b4f7223 */ /* 0x040fe2000000004f */
[----:B------:R-:W-:Y:S01]  /*8740*/  LOP3.LUT R226, R226, 0xffff0000, RZ, 0xc0, !PT ;  /* 0xffff0000e2e27812 */ /* 0x000fe200078ec0ff */
[C---:B------:R-:W-:Y:S01]  /*8750*/  FFMA R80, R123.reuse, R163, R80 ;  /* 0x000000a37b507223 */ /* 0x040fe20000000050 */
[C---:B------:R-:W-:Y:S01]  /*8760*/  FFMA R81, R123.reuse, R166, R81 ;  /* 0x000000a67b517223 */ /* 0x040fe20000000051 */
[C---:B------:R-:W-:Y:S01]  /*8770*/  SHF.L.U32 R231, R234.reuse, 0x10, RZ ;  /* 0x00000010eae77819 */ /* 0x040fe200000006ff */
[C---:B------:R-:W-:Y:S01]  /*8780*/  FFMA R82, R123.reuse, R165, R82 ;  /* 0x000000a57b527223 */ /* 0x040fe20000000052 */
[C---:B------:R-:W-:Y:S01]  /*8790*/  FFMA R83, R123.reuse, R168, R83 ;  /* 0x000000a87b537223 */ /* 0x040fe20000000053 */
[----:B------:R-:W-:Y:S01]  /*87a0*/  LOP3.LUT R234, R234, 0xffff0000, RZ, 0xc0, !PT ;  /* 0xffff0000eaea7812 */ /* 0x000fe200078ec0ff */
[----:B------:R-:W-:Y:S01]  /*87b0*/  FFMA R84, R123, R167, R84 ;  /* 0x000000a77b547223 */ /* 0x000fe20000000054 */
[----:B------:R-:W-:Y:S01]  /*87c0*/  F2FP.BF16.F32.PACK_AB R80, R81, R80 ;  /* 0x000000505150723e */ /* 0x000fe200000010ff */
[----:B------:R-:W-:Y:S01]  /*87d0*/  FFMA R85, R123, R170, R85 ;  /* 0x000000aa7b557223 */ /* 0x000fe20000000055 */
[----:B------:R-:W-:Y:S01]  /*87e0*/  F2FP.BF16.F32.PACK_AB R81, R83, R82 ;  /* 0x000000525351723e */ /* 0x000fe200000010ff */
[C---:B------:R-:W-:Y:S01]  /*87f0*/  FFMA R86, R123.reuse, R169, R86 ;  /* 0x000000a97b567223 */ /* 0x040fe20000000056 */
[C---:B------:R-:W-:Y:S01]  /*8800*/  FFMA R87, R123.reuse, R172, R87 ;  /* 0x000000ac7b577223 */ /* 0x040fe20000000057 */
[----:B------:R-:W-:Y:S01]  /*8810*/  FFMA R56, R123, R171, R56 ;  /* 0x000000ab7b387223 */ /* 0x000fe20000000038 */
[----:B------:R-:W-:Y:S01]  /*8820*/  F2FP.BF16.F32.PACK_AB R82, R85, R84 ;  /* 0x000000545552723e */ /* 0x000fe200000010ff */
[C---:B------:R-:W-:Y:S01]  /*8830*/  FFMA R57, R123.reuse, R174, R57 ;  /* 0x000000ae7b397223 */ /* 0x040fe20000000039 */
[----:B------:R-:W-:Y:S01]  /*8840*/  FFMA R58, R123, R173, R58 ;  /* 0x000000ad7b3a7223 */ /* 0x000fe2000000003a */
[----:B------:R-:W-:Y:S01]  /*8850*/  F2FP.BF16.F32.PACK_AB R83, R87, R86 ;  /* 0x000000565753723e */ /* 0x000fe200000010ff */
[C---:B------:R-:W-:Y:S01]  /*8860*/  FFMA R59, R123.reuse, R176, R59 ;  /* 0x000000b07b3b7223 */ /* 0x040fe2000000003b */
[----:B------:R-:W-:Y:S01]  /*8870*/  FFMA R60, R123, R175, R60 ;  /* 0x000000af7b3c7223 */ /* 0x000fe2000000003c */
[----:B------:R-:W-:Y:S01]  /*8880*/  F2FP.BF16.F32.PACK_AB R56, R57, R56 ;  /* 0x000000383938723e */ /* 0x000fe200000010ff */
        /* <DEDUP_REMOVED lines=8> */
[----:B------:R-:W-:Y:S01]  /*8910*/  FFMA R65, R123, R182, R65 ;  /* 0x000000b67b417223 */ /* 0x000fe20000000041 */
[----:B--2---:R-:W-:Y:S01]  /*8920*/  F2FP.BF16.F32.PACK_AB R240, R73, R72 ;  /* 0x0000004849f0723e */ /* 0x004fe200000010ff */
[----:B------:R-:W-:Y:S01]  /*8930*/  FFMA R66, R123, R181, R66 ;  /* 0x000000b57b427223 */ /* 0x000fe20000000042 */
[----:B------:R-:W-:Y:S01]  /*8940*/  F2FP.BF16.F32.PACK_AB R241, R75, R74 ;  /* 0x0000004a4bf1723e */ /* 0x000fe200000010ff */
[----:B------:R1:W-:Y:S01]  /*8950*/  STSM.16.M88.4 [R0+0x1000], R244 ;  /* 0x001000f400007844 */ /* 0x0003e20000000200 */
[----:B------:R-:W-:Y:S01]  /*8960*/  F2FP.BF16.F32.PACK_AB R242, R77, R76 ;  /* 0x0000004c4df2723e */ /* 0x000fe200000010ff */
[----:B------:R-:W-:Y:S01]  /*8970*/  FFMA R67, R123, R184, R67 ;  /* 0x000000b87b437223 */ /* 0x000fe20000000043 */
[----:B------:R-:W-:Y:S01]  /*8980*/  F2FP.BF16.F32.PACK_AB R243, R79, R78 ;  /* 0x0000004e4ff3723e */ /* 0x000fe200000010ff */
[----:B------:R-:W-:Y:S01]  /*8990*/  FFMA R68, R123, R183, R68 ;  /* 0x000000b77b447223 */ /* 0x000fe20000000044 */
[----:B------:R-:W-:Y:S01]  /*89a0*/  F2FP.BF16.F32.PACK_AB R57, R59, R58 ;  /* 0x0000003a3b39723e */ /* 0x000fe200000010ff */
[----:B------:R-:W-:Y:S01]  /*89b0*/  FFMA R69, R123, R186, R69 ;  /* 0x000000ba7b457223 */ /* 0x000fe20000000045 */
[----:B------:R-:W-:Y:S01]  /*89c0*/  F2FP.BF16.F32.PACK_AB R58, R61, R60 ;  /* 0x0000003c3d3a723e */ /* 0x000fe200000010ff */
[----:B------:R1:W-:Y:S01]  /*89d0*/  STSM.16.M88.4 [R235+0x2400], R240 ;  /* 0x002400f0eb007844 */ /* 0x0003e20000000200 */
[----:B------:R-:W-:Y:S01]  /*89e0*/  F2FP.BF16.F32.PACK_AB R59, R63, R62 ;  /* 0x0000003e3f3b723e */ /* 0x000fe200000010ff */
[----:B------:R-:W-:Y:S01]  /*89f0*/  FFMA R70, R123, R185, R70 ;  /* 0x000000b97b467223 */ /* 0x000fe20000000046 */
[----:B------:R-:W-:Y:S05]  /*8a00*/  F2FP.BF16.F32.PACK_AB R64, R65, R64 ;  /* 0x000000404140723e */ /* 0x000fea00000010ff */
[----:B------:R1:W-:Y:S01]  /*8a10*/  STSM.16.M88.4 [R0+0x2000], R80 ;  /* 0x0020005000007844 */ /* 0x0003e20000000200 */
[----:B------:R-:W-:Y:S01]  /*8a20*/  F2FP.BF16.F32.PACK_AB R65, R67, R66 ;  /* 0x000000424341723e */ /* 0x000fe200000010ff */
[----:B------:R-:W-:Y:S01]  /*8a30*/  FFMA R71, R123, R188, R71 ;  /* 0x000000bc7b477223 */ /* 0x000fe20000000047 */
[----:B------:R-:W-:Y:S05]  /*8a40*/  F2FP.BF16.F32.PACK_AB R66, R69, R68 ;  /* 0x000000444542723e */ /* 0x000fea00000010ff */
[----:B------:R1:W-:Y:S01]  /*8a50*/  STSM.16.M88.4 [R235+0x3400], R56 ;  /* 0x00340038eb007844 */ /* 0x0003e20000000200 */
[C---:B------:R-:W-:Y:S01]  /*8a60*/  FFMA R40, R123.reuse, R187, R40 ;  /* 0x000000bb7b287223 */ /* 0x040fe20000000028 */
[----:B------:R-:W-:Y:S01]  /*8a70*/  FFMA R41, R123, R190, R41 ;  /* 0x000000be7b297223 */ /* 0x000fe20000000029 */
[----:B------:R-:W-:Y:S01]  /*8a80*/  F2FP.BF16.F32.PACK_AB R67, R71, R70 ;  /* 0x000000464743723e */ /* 0x000fe200000010ff */
[C---:B------:R-:W-:Y:S01]  /*8a90*/  FFMA R42, R123.reuse, R189, R42 ;  /* 0x000000bd7b2a7223 */ /* 0x040fe2000000002a */
[C---:B------:R-:W-:Y:S01]  /*8aa0*/  FFMA R43, R123.reuse, R192, R43 ;  /* 0x000000c07b2b7223 */ /* 0x040fe2000000002b */
[----:B------:R-:W-:Y:S01]  /*8ab0*/  FFMA R44, R123, R191, R44 ;  /* 0x000000bf7b2c7223 */ /* 0x000fe2000000002c */
[----:B------:R-:W-:Y:S01]  /*8ac0*/  F2FP.BF16.F32.PACK_AB R40, R41, R40 ;  /* 0x000000282928723e */ /* 0x000fe200000010ff */
[----:B------:R1:W-:Y:S01]  /*8ad0*/  STSM.16.M88.4 [R0+0x3000], R64 ;  /* 0x0030004000007844 */ /* 0x0003e20000000200 */
        /* <DEDUP_REMOVED lines=13> */
[----:B------:R1:W-:Y:S01]  /*8bb0*/  STSM.16.M88.4 [R235+0x4400], R40 ;  /* 0x00440028eb007844 */ /* 0x0003e20000000200 */
[----:B------:R-:W-:Y:S01]  /*8bc0*/  F2FP.BF16.F32.PACK_AB R49, R51, R50 ;  /* 0x000000323331723e */ /* 0x000fe200000010ff */
[C---:B------:R-:W-:Y:S01]  /*8bd0*/  FFMA R54, R123.reuse, R201, R54 ;  /* 0x000000c97b367223 */ /* 0x040fe20000000036 */
        /* <DEDUP_REMOVED lines=19> */
[C---:B------:R-:W-:Y:S01]  /*8d10*/  FMUL R35, R121.reuse, R35 ;  /* 0x0000002379237220 */ /* 0x040fe20000400000 */
[----:B------:R-:W-:Y:S01]  /*8d20*/  FMUL R36, R121, R36 ;  /* 0x0000002479247220 */ /* 0x000fe20000400000 */
[----:B------:R-:W-:Y:S01]  /*8d30*/  F2FP.BF16.F32.PACK_AB R32, R33, R32 ;  /* 0x000000202120723e */ /* 0x000fe200000010ff */
[----:B------:R-:W-:Y:S01]  /*8d40*/  FMUL R37, R121, R37 ;  /* 0x0000002579257220 */ /* 0x000fe20000400000 */
[----:B------:R1:W-:Y:S01]  /*8d50*/  STSM.16.M88.4 [R235+0x5400], R24 ;  /* 0x00540018eb007844 */ /* 0x0003e20000000200 */
[C---:B------:R-:W-:Y:S01]  /*8d60*/  FFMA R35, R123.reuse, R216, R35 ;  /* 0x000000d87b237223 */ /* 0x040fe20000000023 */
[C---:B------:R-:W-:Y:S01]  /*8d70*/  FFMA R36, R123.reuse, R215, R36 ;  /* 0x000000d77b247223 */ /* 0x040fe20000000024 */
[----:B------:R-:W-:Y:S01]  /*8d80*/  FFMA R37, R123, R218, R37 ;  /* 0x000000da7b257223 */ /* 0x000fe20000000025 */
[C---:B------:R-:W-:Y:S01]  /*8d90*/  FMUL R38, R121.reuse, R38 ;  /* 0x0000002679267220 */ /* 0x040fe20000400000 */
[----:B------:R-:W-:Y:S01]  /*8da0*/  FMUL R39, R121, R39 ;  /* 0x0000002779277220 */ /* 0x000fe20000400000 */
[----:B------:R-:W-:Y:S01]  /*8db0*/  F2FP.BF16.F32.PACK_AB R33, R35, R34 ;  /* 0x000000222321723e */ /* 0x000fe200000010ff */
[----:B------:R-:W-:Y:S01]  /*8dc0*/  FMUL R4, R121, R4 ;  /* 0x0000000479047220 */ /* 0x000fe20000400000 */
[----:B------:R-:W-:Y:S01]  /*8dd0*/  F2FP.BF16.F32.PACK_AB R34, R37, R36 ;  /* 0x000000242522723e */ /* 0x000fe200000010ff */
[C---:B------:R-:W-:Y:S01]  /*8de0*/  FFMA R38, R123.reuse, R217, R38 ;  /* 0x000000d97b267223 */ /* 0x040fe20000000026 */
[C---:B------:R-:W-:Y:S01]  /*8df0*/  FFMA R39, R123.reuse, R220, R39 ;  /* 0x000000dc7b277223 */ /* 0x040fe20000000027 */
[----:B------:R-:W-:Y:S01]  /*8e00*/  FFMA R4, R123, R219, R4 ;  /* 0x000000db7b047223 */ /* 0x000fe20000000004 */
[C---:B------:R-:W-:Y:S01]  /*8e10*/  FMUL R5, R121.reuse, R5 ;  /* 0x0000000579057220 */ /* 0x040fe20000400000 */
[C---:B------:R-:W-:Y:S01]  /*8e20*/  FMUL R6, R121.reuse, R6 ;  /* 0x0000000679067220 */ /* 0x040fe20000400000 */
[----:B------:R-:W-:Y:S01]  /*8e30*/  FMUL R7, R121, R7 ;  /* 0x0000000779077220 */ /* 0x000fe20000400000 */
[----:B------:R-:W-:Y:S01]  /*8e40*/  F2FP.BF16.F32.PACK_AB R35, R39, R38 ;  /* 0x000000262723723e */ /* 0x000fe200000010ff */
[C---:B------:R-:W-:Y:S01]  /*8e50*/  FFMA R5, R123.reuse, R222, R5 ;  /* 0x000000de7b057223 */ /* 0x040fe20000000005 */
[C---:B------:R-:W-:Y:S01]  /*8e60*/  FFMA R6, R123.reuse, R221, R6 ;  /* 0x000000dd7b067223 */ /* 0x040fe20000000006 */
[----:B------:R-:W-:Y:S01]  /*8e70*/  FFMA R7, R123, R224, R7 ;  /* 0x000000e07b077223 */ /* 0x000fe20000000007 */
[----:B------:R-:W-:Y:S01]  /*8e80*/  FMUL R8, R121, R8 ;  /* 0x0000000879087220 */ /* 0x000fe20000400000 */
[----:B------:R1:W-:Y:S01]  /*8e90*/  STSM.16.M88.4 [R0+0x5000], R32 ;  /* 0x0050002000007844 */ /* 0x0003e20000000200 */
[----:B------:R-:W-:Y:S01]  /*8ea0*/  F2FP.BF16.F32.PACK_AB R4, R5, R4 ;  /* 0x000000040504723e */ /* 0x000fe200000010ff */
[----:B------:R-:W-:Y:S01]  /*8eb0*/  FMUL R9, R121, R9 ;  /* 0x0000000979097220 */ /* 0x000fe20000400000 */
[----:B------:R-:W-:Y:S01]  /*8ec0*/  F2FP.BF16.F32.PACK_AB R5, R7, R6 ;  /* 0x000000060705723e */ /* 0x000fe200000010ff */
[----:B------:R-:W-:Y:S01]  /*8ed0*/  FFMA R8, R123, R223, R8 ;  /* 0x000000df7b087223 */ /* 0x000fe20000000008 */
[----:B------:R-:W-:Y:S01]  /*8ee0*/  FMUL R10, R121, R10 ;  /* 0x0000000a790a7220 */ /* 0x000fe20000400000 */
[----:B------:R-:W-:Y:S01]  /*8ef0*/  FFMA R9, R123, R226, R9 ;  /* 0x000000e27b097223 */ /* 0x000fe20000000009 */
[C---:B------:R-:W-:Y:S01]  /*8f00*/  FMUL R11, R121.reuse, R11 ;  /* 0x0000000b790b7220 */ /* 0x040fe20000400000 */
[C---:B------:R-:W-:Y:S01]  /*8f10*/  FMUL R12, R121.reuse, R12 ;  /* 0x0000000c790c7220 */ /* 0x040fe20000400000 */
[----:B------:R-:W-:Y:S01]  /*8f20*/  FMUL R13, R121, R13 ;  /* 0x0000000d790d7220 */ /* 0x000fe20000400000 */
[----:B------:R-:W-:Y:S01]  /*8f30*/  FFMA R10, R123, R225, R10 ;  /* 0x000000e17b0a7223 */ /* 0x000fe2000000000a */
        /* <DEDUP_REMOVED lines=11> */
[C---:B------:R-:W-:Y:S01]  /*8ff0*/  FFMA R16, R123.reuse, R231, R16 ;  /* 0x000000e77b107223 */ /* 0x040fe20000000010 */
[C---:B------:R-:W-:Y:S01]  /*9000*/  FFMA R17, R123.reuse, R234, R17 ;  /* 0x000000ea7b117223 */ /* 0x040fe20000000011 */
[C---:B------:R-:W-:Y:S01]  /*9010*/  FFMA R18, R123.reuse, R233, R18 ;  /* 0x000000e97b127223 */ /* 0x040fe20000000012 */
[----:B------:R-:W-:Y:S01]  /*9020*/  FFMA R19, R123, R236, R19 ;  /* 0x000000ec7b137223 */ /* 0x000fe20000000013 */
[----:B------:R-:W-:Y:S01]  /*9030*/  F2FP.BF16.F32.PACK_AB R6, R9, R8 ;  /* 0x000000080906723e */ /* 0x000fe200000010ff */
[----:B------:R-:W-:Y:S01]  /*9040*/  UIADD3 UR12, UPT, UPT, UR44, 0x1, URZ ;  /* 0x000000012c0c7890 */ /* 0x000fe2000fffe0ff */
[----:B------:R-:W-:Y:S01]  /*9050*/  F2FP.BF16.F32.PACK_AB R7, R11, R10 ;  /* 0x0000000a0b07723e */ /* 0x000fe200000010ff */
[----:B------:R-:W-:Y:S01]  /*9060*/  BSSY.RECONVERGENT B0, `(.L_x_120) ;  /* 0x0000034000007945 */ /* 0x000fe20003800200 */
[----:B------:R-:W-:Y:S02]  /*9070*/  F2FP.BF16.F32.PACK_AB R12, R13, R12 ;  /* 0x0000000c0d0c723e */ /* 0x000fe400000010ff */
[----:B------:R-:W-:Y:S01]  /*9080*/  F2FP.BF16.F32.PACK_AB R13, R15, R14 ;  /* 0x0000000e0f0d723e */ /* 0x000fe200000010ff */
[----:B------:R1:W-:Y:S01]  /*9090*/  STSM.16.M88.4 [R235+0x6400], R4 ;  /* 0x00640004eb007844 */ /* 0x0003e20000000200 */
[----:B------:R-:W-:Y:S02]  /*90a0*/  F2FP.BF16.F32.PACK_AB R14, R17, R16 ;  /* 0x00000010110e723e */ /* 0x000fe400000010ff */
[----:B------:R-:W-:Y:S05]  /*90b0*/  F2FP.BF16.F32.PACK_AB R15, R19, R18 ;  /* 0x00000012130f723e */ /* 0x000fea00000010ff */
[----:B------:R1:W-:Y:S01]  /*90c0*/  STSM.16.M88.4 [R0+0x6000], R12 ;  /* 0x0060000c00007844 */ /* 0x0003e20000000200 */
[----:B------:R-:W-:Y:S01]  /*90d0*/  @!PT LDS RZ, [RZ] ;  /* 0x00000000fffff984 */ /* 0x000fe20000000800 */
[----:B------:R-:W-:Y:S01]  /*90e0*/  @!PT LDS RZ, [RZ] ;  /* 0x00000000fffff984 */ /* 0x000fe20000000800 */
[----:B------:R-:W-:Y:S01]  /*90f0*/  @!PT LDS RZ, [RZ] ;  /* 0x00000000fffff984 */ /* 0x000fe20000000800 */
[----:B------:R-:W-:Y:S01]  /*9100*/  @!PT LDS RZ, [RZ] ;  /* 0x00000000fffff984 */ /* 0x000fe20000000800 */
[----:B------:R2:W-:Y:S07]  /*9110*/  MEMBAR.ALL.CTA ;  /* 0x0000000000007992 */ /* 0x0005ee0000008000 */
[----:B--2---:R-:W2:Y:S02]  /*9120*/  FENCE.VIEW.ASYNC.S ;  /* 0x00000000000073c6 */ /* 0x004ea40000000000 */
[----:B--2---:R-:W-:Y:S06]  /*9130*/  BAR.SYNC.DEFER_BLOCKING 0x1, 0x80 ;  /* 0x0042000000007b1d */ /* 0x004fec0000010000 */
[----:B------:R-:W-:Y:S05]  /*9140*/  @P2 BRA `(.L_x_121) ;  /* 0x0000000000942947 */ /* 0x000fea0003800000 */
[----:B------:R-:W-:Y:S02]  /*9150*/  UIADD3 UR4, UP0, UPT, UR62, 0x680, URZ ;  /* 0x000006803e047890 */ /* 0x000fe4000ff1e0ff */
[----:B------:R-:W-:Y:S02]  /*9160*/  UIMAD UR6, UR44, 0x7000, UR7 ;  /* 0x000070002c0678a4 */ /* 0x000fe4000f8e0207 */
[----:B------:R-:W-:Y:S02]  /*9170*/  UIMAD UR9, UR46, 0xe0, URZ ;  /* 0x000000e02e0978a4 */ /* 0x000fe4000f8e02ff */
[----:B------:R-:W-:Y:S02]  /*9180*/  USHF.L.U32 UR10, UR45, 0x6, URZ ;  /* 0x000000062d0a7899 */ /* 0x000fe400080006ff */
[----:B------:R-:W-:Y:S02]  /*9190*/  UIADD3.X UR5, UPT, UPT, URZ, UR63, URZ, UP0, !UPT ;  /* 0x0000003fff057290 */ /* 0x000fe400087fe4ff */
[----:B------:R-:W-:Y:S01]  /*91a0*/  UIADD3 UR8, UPT, UPT, UR6, 0x400, URZ ;  /* 0x0000040006087890 */ /* 0x000fe2000fffe0ff */
[----:B------:R-:W-:Y:S01]  /*91b0*/  UMOV UR11, UR36 ;  /* 0x00000024000b7c82 */ /* 0x000fe20008000000 */
[----:B------:R-:W-:Y:S02]  /*91c0*/  UIADD3 UR17, UPT, UPT, UR9, 0x20, URZ ;  /* 0x0000002009117890 */ /* 0x000fe4000fffe0ff */
[----:B------:R-:W-:Y:S01]  /*91d0*/  UIADD3 UR16, UPT, UPT, UR6, 0x1400, URZ ;  /* 0x0000140006107890 */ /* 0x000fe2000fffe0ff */
[----:B------:R-:W-:Y:S01]  /*91e0*/  UMOV UR19, UR36 ;  /* 0x0000002400137c82 */ /* 0x000fe20008000000 */
[----:B------:R-:W-:Y:S03]  /*91f0*/  UMOV UR18, UR10 ;  /* 0x0000000a00127c82 */ /* 0x000fe60008000000 */
[----:B------:R2:W-:Y:S01]  /*9200*/  UTMASTG.3D [UR8], [UR4] ;  /* 0x00000008040073b5 */ /* 0x0005e20008010000 */
[----:B------:R-:W-:Y:S02]  /*9210*/  UIADD3 UR29, UPT, UPT, UR9, 0x40, URZ ;  /* 0x00000040091d7890 */ /* 0x000fe4000fffe0ff */
[----:B------:R-:W-:Y:S01]  /*9220*/  UIADD3 UR28, UPT, UPT, UR6, 0x2400, URZ ;  /* 0x00002400061c7890 */ /* 0x000fe2000fffe0ff */
[----:B------:R-:W-:Y:S01]  /*9230*/  UMOV UR31, UR36 ;  /* 0x00000024001f7c82 */ /* 0x000fe20008000000 */
[----:B------:R-:W-:Y:S01]  /*9240*/  UMOV UR30, UR10 ;  /* 0x0000000a001e7c82 */ /* 0x000fe20008000000 */
[----:B------:R-:W-:Y:S01]  /*9250*/  UIADD3 UR33, UPT, UPT, UR9, 0x60, URZ ;  /* 0x0000006009217890 */ /* 0x000fe2000fffe0ff */
[----:B------:R3:W-:Y:S01]  /*9260*/  UTMASTG.3D [UR16], [UR4] ;  /* 0x00000010040073b5 */ /* 0x0007e20008010000 */
[----:B------:R-:W-:Y:S01]  /*9270*/  UIADD3 UR32, UPT, UPT, UR6, 0x3400, URZ ;  /* 0x0000340006207890 */ /* 0x000fe2000fffe0ff */
[----:B------:R-:W-:Y:S01]  /*9280*/  UMOV UR35, UR36 ;  /* 0x0000002400237c82 */ /* 0x000fe20008000000 */
[----:B------:R-:W-:Y:S01]  /*9290*/  UMOV UR34, UR10 ;  /* 0x0000000a00227c82 */ /* 0x000fe20008000000 */
[----:B------:R-:W-:Y:S02]  /*92a0*/  UIADD3 UR25, UPT, UPT, UR9, 0x80, URZ ;  /* 0x0000008009197890 */ /* 0x000fe4000fffe0ff */
[----:B------:R-:W-:Y:S01]  /*92b0*/  UIADD3 UR24, UPT, UPT, UR6, 0x4400, URZ ;  /* 0x0000440006187890 */ /* 0x000fe2000fffe0ff */
[----:B------:R3:W-:Y:S01]  /*92c0*/  UTMASTG.3D [UR28], [UR4] ;  /* 0x0000001c040073b5 */ /* 0x0007e20008010000 */
[----:B------:R-:W-:Y:S01]  /*92d0*/  UMOV UR27, UR36 ;  /* 0x00000024001b7c82 */ /* 0x000fe20008000000 */
[----:B------:R-:W-:Y:S01]  /*92e0*/  UMOV UR26, UR10 ;  /* 0x0000000a001a7c82 */ /* 0x000fe20008000000 */
[----:B------:R-:W-:Y:S02]  /*92f0*/  UIADD3 UR21, UPT, UPT, UR9, 0xa0, URZ ;  /* 0x000000a009157890 */ /* 0x000fe4000fffe0ff */
[----:B------:R-:W-:Y:S01]  /*9300*/  UIADD3 UR20, UPT, UPT, UR6, 0x5400, URZ ;  /* 0x0000540006147890 */ /* 0x000fe2000fffe0ff */
[----:B------:R-:W-:Y:S01]  /*9310*/  UMOV UR23, UR36 ;  /* 0x0000002400177c82 */ /* 0x000fe20008000000 */
[----:B------:R3:W-:Y:S01]  /*9320*/  UTMASTG.3D [UR32], [UR4] ;  /* 0x00000020040073b5 */ /* 0x0007e20008010000 */
[----:B------:R-:W-:Y:S01]  /*9330*/  UMOV UR22, UR10 ;  /* 0x0000000a00167c82 */ /* 0x000fe20008000000 */
[----:B------:R3:W-:Y:S01]  /*9340*/  UTMASTG.3D [UR24], [UR4] ;  /* 0x00000018040073b5 */ /* 0x0007e20008010000 */
[----:B--2---:R-:W-:Y:S02]  /*9350*/  UIADD3 UR9, UPT, UPT, UR9, 0xc0, URZ ;  /* 0x000000c009097890 */ /* 0x004fe4000fffe0ff */
[----:B------:R-:W-:Y:S02]  /*9360*/  UIADD3 UR8, UPT, UPT, UR6, 0x6400, URZ ;  /* 0x0000640006087890 */ /* 0x000fe4000fffe0ff */
[----:B------:R3:W-:Y:S07]  /*9370*/  UTMASTG.3D [UR20], [UR4] ;  /* 0x00000014040073b5 */ /* 0x0007ee0008010000 */
[----:B------:R3:W-:Y:S02]  /*9380*/  UTMASTG.3D [UR8], [UR4] ;  /* 0x00000008040073b5 */ /* 0x0007e40008010000 */
[----:B---3--:R0:W-:Y:S02]  /*9390*/  UTMACMDFLUSH ;  /* 0x00000000000079b7 */ /* 0x0081e40000000000 */
.L_x_121:
[----:B------:R-:W-:Y:S05]  /*93a0*/  BSYNC.RECONVERGENT B0 ;  /* 0x0000000000007941 */ /* 0x000fea0003800200 */
.L_x_120:
[----:B------:R-:W-:Y:S04]  /*93b0*/  BSSY.RECONVERGENT B0, `(.L_x_122) ;  /* 0x0000003000007945 */ /* 0x000fe80003800200 */
[----:B------:R-:W-:Y:S05]  /*93c0*/  @P1 BRA `(.L_x_123) ;  /* 0x0000000000041947 */ /* 0x000fea0003800000 */
[----:B------:R-:W-:Y:S04]  /*93d0*/  DEPBAR.LE SB0, 0x0 ;  /* 0x000080000000791a */ /* 0x000fe80000000000 */
.L_x_123:
[----:B------:R-:W-:Y:S05]  /*93e0*/  BSYNC.RECONVERGENT B0 ;  /* 0x0000000000007941 */ /* 0x000fea0003800200 */
.L_x_122:
[----:B------:R-:W-:Y:S01]  /*93f0*/  BAR.SYNC.DEFER_BLOCKING 0x1, 0x80 ;  /* 0x0042000000007b1d */ /* 0x000fe20000010000 */
[----:B------:R-:W-:Y:S01]  /*9400*/  UIADD3 UR48, UPT, UPT, UR48, 0x1, URZ ;  /* 0x0000000130307890 */ /* 0x000fe2000fffe0ff */
[----:B------:R-:W-:Y:S03]  /*9410*/  IADD3 R120, PT, PT, R120, 0x1, RZ ;  /* 0x0000000178787810 */ /* 0x000fe60007ffe0ff */
[----:B------:R-:W-:Y:S09]  /*9420*/  UISETP.NE.AND UP0, UPT, UR48, URZ, UPT ;  /* 0x000000ff3000728c */ /* 0x000ff2000bf05270 */
[----:B------:R-:W-:Y:S05]  /*9430*/  BRA.U !UP0, `(.L_x_124) ;  /* 0x0000000108287547 */ /* 0x000fea000b800000 */
[----:B------:R-:W-:Y:S01]  /*9440*/  ISETP.NE.AND P0, PT, R252, RZ, PT ;  /* 0x000000fffc00720c */ /* 0x000fe20003f05270 */
[----:B-1----:R-:W1:Y:S11]  /*9450*/  S2R R0, SR_CgaCtaId ;  /* 0x0000000000007919 */ /* 0x002e760000008800 */
[----:B------:R-:W-:Y:S01]  /*9460*/  @!UPT UIADD3 URZ, UPT, UPT, URZ, URZ, URZ ;  /* 0x000000fffffff290 */ /* 0x000fe2000fffe0ff */
[C---:B------:R-:W-:Y:S01]  /*9470*/  @P0 LEA R3, R249.reuse, UR7, 0x3 ;  /* 0x00000007f9030c11 */ /* 0x040fe2000f8e18ff */
[----:B------:R-:W-:Y:S04]  /*9480*/  VIADD R249, R249, 0x1 ;  /* 0x00000001f9f97836 */ /* 0x000fe80000000000 */
[----:B------:R-:W-:Y:S05]  /*9490*/  @P0 VIADD R3, R3, 0x130 ;  /* 0x0000013003030836 */ /* 0x000fea0000000000 */
[----:B-1----:R-:W-:Y:S04]  /*94a0*/  @P0 PRMT R0, R0, 0x654, R3 ;  /* 0x0000065400000816 */ /* 0x002fe80000000003 */
[----:B------:R2:W-:Y:S01]  /*94b0*/  @P0 SYNCS.ARRIVE.TRANS64.RED.A1T0 RZ, [R0+URZ], RZ ;  /* 0x000000ff00ff09a7 */ /* 0x0005e200081004ff */
[C---:B------:R-:W-:Y:S04]  /*94c0*/  ISETP.NE.AND P0, PT, R249.reuse, 0x2, PT ;  /* 0x00000002f900780c */ /* 0x040fe80003f05270 */
[----:B------:R-:W-:Y:S09]  /*94d0*/  SEL R249, R249, RZ, P0 ;  /* 0x000000fff9f97207 */ /* 0x000ff20000000000 */
.L_x_124:
[----:B------:R-:W-:Y:S01]  /*94e0*/  UISETP.NE.AND UP2, UPT, UR50, URZ, UPT ;  /* 0x000000ff3200728c */ /* 0x000fe2000bf45270 */
[C---:B------:R-:W-:Y:S01]  /*94f0*/  ISETP.NE.AND P0, PT, R120.reuse, 0x4, PT ;  /* 0x000000047800780c */ /* 0x040fe20003f05270 */
[----:B------:R-:W-:Y:S02]  /*9500*/  UISETP.NE.AND UP0, UPT, UR47, 0x2, UPT ;  /* 0x000000022f00788c */ /* 0x000fe4000bf05270 */
[----:B------:R-:W-:Y:S01]  /*9510*/  UISETP.NE.AND UP1, UPT, UR12, 0x2, UPT ;  /* 0x000000020c00788c */ /* 0x000fe2000bf25270 */
[----:B-12---:R-:W-:Y:S01]  /*9520*/  SEL R0, RZ, 0x1, P0 ;  /* 0x00000001ff007807 */ /* 0x006fe20000000000 */
[----:B------:R-:W-:Y:S01]  /*9530*/  USEL UR5, URZ, 0x1, UP0 ;  /* 0x00000001ff057887 */ /* 0x000fe20008000000 */
[----:B------:R-:W-:Y:S01]  /*9540*/  SEL R120, R120, RZ, P0 ;  /* 0x000000ff78787207 */ /* 0x000fe20000000000 */
[----:B------:R-:W-:Y:S01]  /*9550*/  USEL UR4, URZ, 0x1, UP1 ;  /* 0x00000001ff047887 */ /* 0x000fe20008800000 */
[----:B------:R-:W-:Y:S01]  /*9560*/  LOP3.LUT R251, R251, R0, RZ, 0x3c, !PT ;  /* 0x00000000fbfb7212 */ /* 0x000fe200078e3cff */
[----:B------:R-:W-:Y:S02]  /*9570*/  UIADD3 UR46, UPT, UPT, UR37, UR56, URZ ;  /* 0x00000038252e7290 */ /* 0x000fe4000fffe0ff */
[----:B------:R-:W-:Y:S01]  /*9580*/  UIADD3 UR45, UPT, UPT, UR38, UR57, URZ ;  /* 0x00000039262d7290 */ /* 0x000fe2000fffe0ff */
[----:B------:R-:W-:Y:S01]  /*9590*/  LOP3.LUT R250, R250, UR5, RZ, 0x3c, !PT ;  /* 0x00000005fafa7c12 */ /* 0x000fe2000f8e3cff */
[----:B------:R-:W-:Y:S02]  /*95a0*/  USEL UR18, UR47, URZ, UP0 ;  /* 0x000000ff2f127287 */ /* 0x000fe40008000000 */
[----:B------:R-:W-:Y:S02]  /*95b0*/  USEL UR44, UR12, URZ, UP1 ;  /* 0x000000ff0c2c7287 */ /* 0x000fe40008800000 */
[----:B------:R-:W-:Y:S01]  /*95c0*/  ULOP3.LUT UR49, UR49, UR4, URZ, 0x3c, !UPT ;  /* 0x0000000431317292 */ /* 0x000fe2000f8e3cff */
[----:B------:R-:W-:Y:S01]  /*95d0*/  UMOV UR36, UR51 ;  /* 0x0000003300247c82 */ /* 0x000fe20008000000 */
[----:B------:R-:W-:Y:S10]  /*95e0*/  BRA.U UP2, `(.L_x_125) ;  /* 0xffffffc102607547 */ /* 0x000ff4000b83ffff */
[----:B------:R-:W-:-:S09]  /*95f0*/  UISETP.NE.AND UP0, UPT, UR60, URZ, UPT ;  /* 0x000000ff3c00728c */ /* 0x000fd2000bf05270 */
[----:B------:R-:W-:Y:S05]  /*9600*/  BRA.U !UP0, `(.L_x_126) ;  /* 0x0000000108487547 */ /* 0x000fea000b800000 */
[----:B------:R-:W1:Y:S02]  /*9610*/  LDCU.64 UR4, c[0x0][0x890] ;  /* 0x00011200ff0477ac */ /* 0x000e640008000a00 */
[----:B-1----:R-:W-:-:S04]  /*9620*/  UISETP.NE.U32.AND UP0, UPT, UR4, URZ, UPT ;  /* 0x000000ff0400728c */ /* 0x002fc8000bf05070 */
[----:B------:R-:W-:-:S09]  /*9630*/  UISETP.NE.AND.EX UP0, UPT, UR5, URZ, UPT, UP0 ;  /* 0x000000ff0500728c */ /* 0x000fd2000bf05300 */
[----:B------:R-:W-:Y:S05]  /*9640*/  BRA.U UP0, `(.L_x_127) ;  /* 0x00000001000c7547 */ /* 0x000fea000b800000 */
[----:B------:R-:W-:-:S13]  /*9650*/  FSETP.NEU.AND P0, PT, R123, RZ, PT ;  /* 0x000000ff7b00720b */ /* 0x000fda0003f0d000 */
[----:B------:R-:W-:Y:S05]  /*9660*/  @!P0 EXIT ;  /* 0x000000000000894d */ /* 0x000fea0003800000 */
[----:B------:R-:W-:Y:S05]  /*9670*/  BRA `(.L_x_126) ;  /* 0x00000000002c7947 */ /* 0x000fea0003800000 */
.L_x_127:
[----:B------:R-:W-:Y:S01]  /*9680*/  LOP3.LUT P0, RZ, R237, 0xff, RZ, 0xc0, !PT ;  /* 0x000000ffedff7812 */ /* 0x000fe2000780c0ff */
[----:B------:R-:W-:-:S12]  /*9690*/  BSSY.RECONVERGENT B0, `(.L_x_126) ;  /* 0x0000009000007945 */ /* 0x000fd80003800200 */
[----:B------:R-:W-:Y:S05]  /*96a0*/  @P0 BRA `(.L_x_128) ;  /* 0x0000000000140947 */ /* 0x000fea0003800000 */
[----:B------:R-:W1:Y:S02]  /*96b0*/  LDCU.64 UR4, c[0x0][0x888] ;  /* 0x00011100ff0477ac */ /* 0x000e640008000a00 */
[----:B-1----:R-:W-:-:S04]  /*96c0*/  ISETP.NE.U32.AND P0, PT, RZ, UR4, PT ;  /* 0x00000004ff007c0c */ /* 0x002fc8000bf05070 */
[----:B------:R-:W-:-:S13]  /*96d0*/  ISETP.NE.AND.EX P0, PT, RZ, UR5, PT, P0 ;  /* 0x00000005ff007c0c */ /* 0x000fda000bf05300 */
[----:B------:R-:W-:Y:S05]  /*96e0*/  @!P0 EXIT ;  /* 0x000000000000894d */ /* 0x000fea0003800000 */
[----:B------:R-:W-:Y:S05]  /*96f0*/  BRA `(.L_x_129) ;  /* 0x0000000000087947 */ /* 0x000fea0003800000 */
.L_x_128:
[----:B------:R-:W-:-:S13]  /*9700*/  FSETP.NEU.AND P0, PT, R123, RZ, PT ;  /* 0x000000ff7b00720b */ /* 0x000fda0003f0d000 */
[----:B------:R-:W-:Y:S05]  /*9710*/  @!P0 EXIT ;  /* 0x000000000000894d */ /* 0x000fea0003800000 */
.L_x_129:
[----:B------:R-:W-:Y:S05]  /*9720*/  BSYNC.RECONVERGENT B0 ;  /* 0x0000000000007941 */ /* 0x000fea0003800200 */
.L_x_126:
[----:B------:R-:W-:-:S04]  /*9730*/  DEPBAR.LE SB0, 0x0 ;  /* 0x000080000000791a */ /* 0x000fc80000000000 */
[----:B------:R-:W-:Y:S05]  /*9740*/  EXIT ;  /* 0x000000000000794d */ /* 0x000fea0003800000 */
.L_x_25:
[----:B-1----:R1:W2:Y:S02]  /*9750*/  SYNCS.PHASECHK.TRANS64.TRYWAIT P0, [R0+URZ+0x1c0], R3 ;  /* 0x0001c003000075a7 */ /* 0x0022a400080011ff */
[----:B--2---:R-:W-:Y:S05]  /*9760*/  @!P0 NANOSLEEP.SYNCS 0x989680 ;  /* 0x009896800000895d */ /* 0x004fea0003900000 */
[----:B------:R-:W2:Y:S02]  /*9770*/  @!P0 SYNCS.PHASECHK.TRANS64 P0, [R0+URZ+0x1c0], R3 ;  /* 0x0001c003000085a7 */ /* 0x000ea400080010ff */
[----:B--2---:R-:W-:Y:S05]  /*9780*/  @!P0 BRA `(.L_x_25) ;  /* 0xfffffffc00f08947 */ /* 0x004fea000383ffff */
[----:B------:R-:W-:Y:S05]  /*9790*/  BRA `(.L_x_130) ;  /* 0xffffff8000ac7947 */ /* 0x000fea000383ffff */
.L_x_28:
[----:B-1----:R-:W-:Y:S07]  /*97a0*/  MOV R0, UR33 ;  /* 0x0000002100007c02 */ /* 0x002fee0008000f00 */
.L_x_131:
[----:B-1----:R1:W2:Y:S02]  /*97b0*/  SYNCS.PHASECHK.TRANS64.TRYWAIT P0, [R0+URZ+0x90], R3 ;  /* 0x00009003000075a7 */ /* 0x0022a400080011ff */
[----:B--2---:R-:W-:Y:S05]  /*97c0*/  @!P0 NANOSLEEP.SYNCS 0x989680 ;  /* 0x009896800000895d */ /* 0x004fea0003900000 */
[----:B------:R-:W2:Y:S02]  /*97d0*/  @!P0 SYNCS.PHASECHK.TRANS64 P0, [R0+URZ+0x90], R3 ;  /* 0x00009003000085a7 */ /* 0x000ea400080010ff */
[----:B--2---:R-:W-:Y:S05]  /*97e0*/  @!P0 BRA `(.L_x_131) ;  /* 0xfffffffc00f08947 */ /* 0x004fea000383ffff */
[----:B------:R-:W-:Y:S05]  /*97f0*/  BRA `(.L_x_27) ;  /* 0xffffff8000ec7947 */ /* 0x000fea000383ffff */
.L_x_35:
[----:B-1----:R-:W-:Y:S07]  /*9800*/  MOV R0, UR9 ;  /* 0x0000000900007c02 */ /* 0x002fee0008000f00 */
.L_x_132:
[----:B-1----:R1:W2:Y:S02]  /*9810*/  SYNCS.PHASECHK.TRANS64.TRYWAIT P0, [R0+URZ+0x90], R3 ;  /* 0x00009003000075a7 */ /* 0x0022a400080011ff */
[----:B--2---:R-:W-:Y:S05]  /*9820*/  @!P0 NANOSLEEP.SYNCS 0x989680 ;  /* 0x009896800000895d */ /* 0x004fea0003900000 */
[----:B------:R-:W2:Y:S02]  /*9830*/  @!P0 SYNCS.PHASECHK.TRANS64 P0, [R0+URZ+0x90], R3 ;  /* 0x00009003000085a7 */ /* 0x000ea400080010ff */
[----:B--2---:R-:W-:Y:S05]  /*9840*/  @!P0 BRA `(.L_x_132) ;  /* 0xfffffffc00f08947 */ /* 0x004fea000383ffff */
[----:B------:R-:W-:Y:S05]  /*9850*/  BRA `(.L_x_34) ;  /* 0xffffff8400ac7947 */ /* 0x000fea000383ffff */
.L_x_40:
[----:B-1----:R1:W2:Y:S02]  /*9860*/  SYNCS.PHASECHK.TRANS64.TRYWAIT P0, [R3+URZ+0x150], R0 ;  /* 0x00015000030075a7 */ /* 0x0022a400080011ff */
[----:B--2---:R-:W-:Y:S05]  /*9870*/  @!P0 NANOSLEEP.SYNCS 0x989680 ;  /* 0x009896800000895d */ /* 0x004fea0003900000 */
[----:B------:R-:W2:Y:S02]  /*9880*/  @!P0 SYNCS.PHASECHK.TRANS64 P0, [R3+URZ+0x150], R0 ;  /* 0x00015000030085a7 */ /* 0x000ea400080010ff */
[----:B--2---:R-:W-:Y:S05]  /*9890*/  @!P0 BRA `(.L_x_40) ;  /* 0xfffffffc00f08947 */ /* 0x004fea000383ffff */
[----:B------:R-:W-:Y:S05]  /*98a0*/  BRA `(.L_x_133) ;  /* 0xffffff88004c7947 */ /* 0x000fea000383ffff */
.L_x_44:
[----:B-1----:R-:W-:-:S07]  /*98b0*/  MOV R0, UR4 ;  /* 0x0000000400007c02 */ /* 0x002fce0008000f00 */
.L_x_134:
[----:B-1----:R1:W2:Y:S02]  /*98c0*/  SYNCS.PHASECHK.TRANS64.TRYWAIT P0, [R0+URZ], R3 ;  /* 0x00000003000075a7 */ /* 0x0022a400080011ff */
[----:B--2---:R-:W-:Y:S05]  /*98d0*/  @!P0 NANOSLEEP.SYNCS 0x989680 ;  /* 0x009896800000895d */ /* 0x004fea0003900000 */
[----:B------:R-:W2:Y:S02]  /*98e0*/  @!P0 SYNCS.PHASECHK.TRANS64 P0, [R0+URZ], R3 ;  /* 0x00000003000085a7 */ /* 0x000ea400080010ff */
[----:B--2---:R-:W-:Y:S05]  /*98f0*/  @!P0 BRA `(.L_x_134) ;  /* 0xfffffffc00f08947 */ /* 0x004fea000383ffff */
[----:B------:R-:W-:Y:S05]  /*9900*/  BRA `(.L_x_135) ;  /* 0xffffff8c00f07947 */ /* 0x000fea000383ffff */
.L_x_45:
[----:B------:R-:W-:-:S07]  /*9910*/  MOV R0, UR5 ;  /* 0x0000000500007c02 */ /* 0x000fce0008000f00 */
.L_x_136:
[----:B-1----:R1:W2:Y:S02]  /*9920*/  SYNCS.PHASECHK.TRANS64.TRYWAIT P0, [R0+URZ], R3 ;  /* 0x00000003000075a7 */ /* 0x0022a400080011ff */
[----:B--2---:R-:W-:Y:S05]  /*9930*/  @!P0 NANOSLEEP.SYNCS 0x989680 ;  /* 0x009896800000895d */ /* 0x004fea0003900000 */
[----:B------:R-:W2:Y:S02]  /*9940*/  @!P0 SYNCS.PHASECHK.TRANS64 P0, [R0+URZ], R3 ;  /* 0x00000003000085a7 */ /* 0x000ea400080010ff */
[----:B--2---:R-:W-:Y:S05]  /*9950*/  @!P0 BRA `(.L_x_136) ;  /* 0xfffffffc00f08947 */ /* 0x004fea000383ffff */
[----:B------:R-:W-:Y:S05]  /*9960*/  BRA `(.L_x_137) ;  /* 0xffffff8c00fc7947 */ /* 0x000fea000383ffff */
.L_x_46:
[----:B------:R-:W-:-:S07]  /*9970*/  MOV R0, UR5 ;  /* 0x0000000500007c02 */ /* 0x000fce0008000f00 */
.L_x_138:
[----:B-1----:R1:W2:Y:S02]  /*9980*/  SYNCS.PHASECHK.TRANS64.TRYWAIT P0, [R0+URZ], R3 ;  /* 0x00000003000075a7 */ /* 0x0022a400080011ff */
[----:B--2---:R-:W-:Y:S05]  /*9990*/  @!P0 NANOSLEEP.SYNCS 0x989680 ;  /* 0x009896800000895d */ /* 0x004fea0003900000 */
[----:B------:R-:W2:Y:S02]  /*99a0*/  @!P0 SYNCS.PHASECHK.TRANS64 P0, [R0+URZ], R3 ;  /* 0x00000003000085a7 */ /* 0x000ea400080010ff */
[----:B--2---:R-:W-:Y:S05]  /*99b0*/  @!P0 BRA `(.L_x_138) ;  /* 0xfffffffc00f08947 */ /* 0x004fea000383ffff */
[----:B------:R-:W-:Y:S05]  /*99c0*/  BRA `(.L_x_139) ;  /* 0xffffff9000087947 */ /* 0x000fea000383ffff */
.L_x_47:
[----:B------:R-:W-:-:S07]  /*99d0*/  MOV R0, UR5 ;  /* 0x0000000500007c02 */ /* 0x000fce0008000f00 */
.L_x_140:
[----:B-1----:R1:W2:Y:S02]  /*99e0*/  SYNCS.PHASECHK.TRANS64.TRYWAIT P0, [R0+URZ], R3 ;  /* 0x00000003000075a7 */ /* 0x0022a400080011ff */
[----:B--2---:R-:W-:Y:S05]  /*99f0*/  @!P0 NANOSLEEP.SYNCS 0x989680 ;  /* 0x009896800000895d */ /* 0x004fea0003900000 */
[----:B------:R-:W2:Y:S02]  /*9a00*/  @!P0 SYNCS.PHASECHK.TRANS64 P0, [R0+URZ], R3 ;  /* 0x00000003000085a7 */ /* 0x000ea400080010ff */
[----:B--2---:R-:W-:Y:S05]  /*9a10*/  @!P0 BRA `(.L_x_140) ;  /* 0xfffffffc00f08947 */ /* 0x004fea000383ffff */
[----:B------:R-:W-:Y:S05]  /*9a20*/  BRA `(.L_x_141) ;  /* 0xffffff9000147947 */ /* 0x000fea000383ffff */
.L_x_48:
[----:B------:R-:W-:-:S07]  /*9a30*/  MOV R0, UR5 ;  /* 0x0000000500007c02 */ /* 0x000fce0008000f00 */
.L_x_142:
[----:B-1----:R1:W2:Y:S02]  /*9a40*/  SYNCS.PHASECHK.TRANS64.TRYWAIT P0, [R0+URZ], R3 ;  /* 0x00000003000075a7 */ /* 0x0022a400080011ff */
[----:B--2---:R-:W-:Y:S05]  /*9a50*/  @!P0 NANOSLEEP.SYNCS 0x989680 ;  /* 0x009896800000895d */ /* 0x004fea0003900000 */
[----:B------:R-:W2:Y:S02]  /*9a60*/  @!P0 SYNCS.PHASECHK.TRANS64 P0, [R0+URZ], R3 ;  /* 0x00000003000085a7 */ /* 0x000ea400080010ff */
[----:B--2---:R-:W-:Y:S05]  /*9a70*/  @!P0 BRA `(.L_x_142) ;  /* 0xfffffffc00f08947 */ /* 0x004fea000383ffff */
[----:B------:R-:W-:Y:S05]  /*9a80*/  BRA `(.L_x_143) ;  /* 0xffffff9000207947 */ /* 0x000fea000383ffff */
.L_x_49:
[----:B------:R-:W-:-:S07]  /*9a90*/  MOV R0, UR5 ;  /* 0x0000000500007c02 */ /* 0x000fce0008000f00 */
.L_x_144:
[----:B-1----:R1:W2:Y:S02]  /*9aa0*/  SYNCS.PHASECHK.TRANS64.TRYWAIT P0, [R0+URZ], R3 ;  /* 0x00000003000075a7 */ /* 0x0022a400080011ff */
[----:B--2---:R-:W-:Y:S05]  /*9ab0*/  @!P0 NANOSLEEP.SYNCS 0x989680 ;  /* 0x009896800000895d */ /* 0x004fea0003900000 */
[----:B------:R-:W2:Y:S02]  /*9ac0*/  @!P0 SYNCS.PHASECHK.TRANS64 P0, [R0+URZ], R3 ;  /* 0x00000003000085a7 */ /* 0x000ea400080010ff */
[----:B--2---:R-:W-:Y:S05]  /*9ad0*/  @!P0 BRA `(.L_x_144) ;  /* 0xfffffffc00f08947 */ /* 0x004fea000383ffff */
[----:B------:R-:W-:Y:S05]  /*9ae0*/  BRA `(.L_x_145) ;  /* 0xffffff90002c7947 */ /* 0x000fea000383ffff */
.L_x_50:
[----:B------:R-:W-:-:S07]  /*9af0*/  MOV R0, UR5 ;  /* 0x0000000500007c02 */ /* 0x000fce0008000f00 */
.L_x_146:
[----:B-1----:R1:W2:Y:S02]  /*9b00*/  SYNCS.PHASECHK.TRANS64.TRYWAIT P0, [R0+URZ], R3 ;  /* 0x00000003000075a7 */ /* 0x0022a400080011ff */
[----:B--2---:R-:W-:Y:S05]  /*9b10*/  @!P0 NANOSLEEP.SYNCS 0x989680 ;  /* 0x009896800000895d */ /* 0x004fea0003900000 */
[----:B------:R-:W2:Y:S02]  /*9b20*/  @!P0 SYNCS.PHASECHK.TRANS64 P0, [R0+URZ], R3 ;  /* 0x00000003000085a7 */ /* 0x000ea400080010ff */
[----:B--2---:R-:W-:Y:S05]  /*9b30*/  @!P0 BRA `(.L_x_146) ;  /* 0xfffffffc00f08947 */ /* 0x004fea000383ffff */
[----:B------:R-:W-:Y:S05]  /*9b40*/  BRA `(.L_x_147) ;  /* 0xffffff9000387947 */ /* 0x000fea000383ffff */
.L_x_51:
[----:B------:R-:W-:-:S07]  /*9b50*/  MOV R0, UR5 ;  /* 0x0000000500007c02 */ /* 0x000fce0008000f00 */
.L_x_148:
[----:B-1----:R1:W2:Y:S02]  /*9b60*/  SYNCS.PHASECHK.TRANS64.TRYWAIT P0, [R0+URZ], R3 ;  /* 0x00000003000075a7 */ /* 0x0022a400080011ff */
[----:B--2---:R-:W-:Y:S05]  /*9b70*/  @!P0 NANOSLEEP.SYNCS 0x989680 ;  /* 0x009896800000895d */ /* 0x004fea0003900000 */
[----:B------:R-:W2:Y:S02]  /*9b80*/  @!P0 SYNCS.PHASECHK.TRANS64 P0, [R0+URZ], R3 ;  /* 0x00000003000085a7 */ /* 0x000ea400080010ff */
[----:B--2---:R-:W-:Y:S05]  /*9b90*/  @!P0 BRA `(.L_x_148) ;  /* 0xfffffffc00f08947 */ /* 0x004fea000383ffff */
[----:B------:R-:W-:Y:S05]  /*9ba0*/  BRA `(.L_x_149) ;  /* 0xffffff9000447947 */ /* 0x000fea000383ffff */
.L_x_52:
[----:B------:R-:W-:-:S07]  /*9bb0*/  MOV R0, UR5 ;  /* 0x0000000500007c02 */ /* 0x000fce0008000f00 */
.L_x_150:
[----:B-1----:R1:W2:Y:S02]  /*9bc0*/  SYNCS.PHASECHK.TRANS64.TRYWAIT P0, [R0+URZ], R3 ;  /* 0x00000003000075a7 */ /* 0x0022a400080011ff */
[----:B--2---:R-:W-:Y:S05]  /*9bd0*/  @!P0 NANOSLEEP.SYNCS 0x989680 ;  /* 0x009896800000895d */ /* 0x004fea0003900000 */
[----:B------:R-:W2:Y:S02]  /*9be0*/  @!P0 SYNCS.PHASECHK.TRANS64 P0, [R0+URZ], R3 ;  /* 0x00000003000085a7 */ /* 0x000ea400080010ff */
[----:B--2---:R-:W-:Y:S05]  /*9bf0*/  @!P0 BRA `(.L_x_150) ;  /* 0xfffffffc00f08947 */ /* 0x004fea000383ffff */
[----:B------:R-:W-:Y:S05]  /*9c00*/  BRA `(.L_x_151) ;  /* 0xffffff9000507947 */ /* 0x000fea000383ffff */
.L_x_53:
[----:B------:R-:W-:-:S07]  /*9c10*/  MOV R0, UR5 ;  /* 0x0000000500007c02 */ /* 0x000fce0008000f00 */
.L_x_152:
[----:B-1----:R1:W2:Y:S02]  /*9c20*/  SYNCS.PHASECHK.TRANS64.TRYWAIT P0, [R0+URZ], R3 ;  /* 0x00000003000075a7 */ /* 0x0022a400080011ff */
[----:B--2---:R-:W-:Y:S05]  /*9c30*/  @!P0 NANOSLEEP.SYNCS 0x989680 ;  /* 0x009896800000895d */ /* 0x004fea0003900000 */
[----:B------:R-:W2:Y:S02]  /*9c40*/  @!P0 SYNCS.PHASECHK.TRANS64 P0, [R0+URZ], R3 ;  /* 0x00000003000085a7 */ /* 0x000ea400080010ff */
[----:B--2---:R-:W-:Y:S05]  /*9c50*/  @!P0 BRA `(.L_x_152) ;  /* 0xfffffffc00f08947 */ /* 0x004fea000383ffff */
[----:B------:R-:W-:Y:S05]  /*9c60*/  BRA `(.L_x_153) ;  /* 0xffffff90005c7947 */ /* 0x000fea000383ffff */
.L_x_54:
[----:B------:R-:W-:-:S07]  /*9c70*/  MOV R0, UR5 ;  /* 0x0000000500007c02 */ /* 0x000fce0008000f00 */
.L_x_154:
[----:B-1----:R1:W2:Y:S02]  /*9c80*/  SYNCS.PHASECHK.TRANS64.TRYWAIT P0, [R0+URZ], R3 ;  /* 0x00000003000075a7 */ /* 0x0022a400080011ff */
[----:B--2---:R-:W-:Y:S05]  /*9c90*/  @!P0 NANOSLEEP.SYNCS 0x989680 ;  /* 0x009896800000895d */ /* 0x004fea0003900000 */
[----:B------:R-:W2:Y:S02]  /*9ca0*/  @!P0 SYNCS.PHASECHK.TRANS64 P0, [R0+URZ], R3 ;  /* 0x00000003000085a7 */ /* 0x000ea400080010ff */
[----:B--2---:R-:W-:Y:S05]  /*9cb0*/  @!P0 BRA `(.L_x_154) ;  /* 0xfffffffc00f08947 */ /* 0x004fea000383ffff */
[----:B------:R-:W-:Y:S05]  /*9cc0*/  BRA `(.L_x_155) ;  /* 0xffffff9000687947 */ /* 0x000fea000383ffff */
.L_x_55:
[----:B------:R-:W-:-:S07]  /*9cd0*/  MOV R0, UR5 ;  /* 0x0000000500007c02 */ /* 0x000fce0008000f00 */
.L_x_156:
[----:B-1----:R1:W2:Y:S02]  /*9ce0*/  SYNCS.PHASECHK.TRANS64.TRYWAIT P0, [R0+URZ], R3 ;  /* 0x00000003000075a7 */ /* 0x0022a400080011ff */
[----:B--2---:R-:W-:Y:S05]  /*9cf0*/  @!P0 NANOSLEEP.SYNCS 0x989680 ;  /* 0x009896800000895d */ /* 0x004fea0003900000 */
[----:B------:R-:W2:Y:S02]  /*9d00*/  @!P0 SYNCS.PHASECHK.TRANS64 P0, [R0+URZ], R3 ;  /* 0x00000003000085a7 */ /* 0x000ea400080010ff */
[----:B--2---:R-:W-:Y:S05]  /*9d10*/  @!P0 BRA `(.L_x_156) ;  /* 0xfffffffc00f08947 */ /* 0x004fea000383ffff */
[----:B------:R-:W-:Y:S05]  /*9d20*/  BRA `(.L_x_157) ;  /* 0xffffff9000747947 */ /* 0x000fea000383ffff */
.L_x_56:
[----:B------:R-:W-:-:S07]  /*9d30*/  MOV R0, UR5 ;  /* 0x0000000500007c02 */ /* 0x000fce0008000f00 */
.L_x_158:
[----:B-1----:R1:W2:Y:S02]  /*9d40*/  SYNCS.PHASECHK.TRANS64.TRYWAIT P0, [R0+URZ], R3 ;  /* 0x00000003000075a7 */ /* 0x0022a400080011ff */
[----:B--2---:R-:W-:Y:S05]  /*9d50*/  @!P0 NANOSLEEP.SYNCS 0x989680 ;  /* 0x009896800000895d */ /* 0x004fea0003900000 */
[----:B------:R-:W2:Y:S02]  /*9d60*/  @!P0 SYNCS.PHASECHK.TRANS64 P0, [R0+URZ], R3 ;  /* 0x00000003000085a7 */ /* 0x000ea400080010ff */
[----:B--2---:R-:W-:Y:S05]  /*9d70*/  @!P0 BRA `(.L_x_158) ;  /* 0xfffffffc00f08947 */ /* 0x004fea000383ffff */
[----:B------:R-:W-:Y:S05]  /*9d80*/  BRA `(.L_x_159) ;  /* 0xffffff9000807947 */ /* 0x000fea000383ffff */
.L_x_57:
[----:B------:R-:W-:-:S07]  /*9d90*/  MOV R0, UR5 ;  /* 0x0000000500007c02 */ /* 0x000fce0008000f00 */
.L_x_160:
[----:B-1----:R1:W2:Y:S02]  /*9da0*/  SYNCS.PHASECHK.TRANS64.TRYWAIT P0, [R0+URZ], R3 ;  /* 0x00000003000075a7 */ /* 0x0022a400080011ff */
[----:B--2---:R-:W-:Y:S05]  /*9db0*/  @!P0 NANOSLEEP.SYNCS 0x989680 ;  /* 0x009896800000895d */ /* 0x004fea0003900000 */
[----:B------:R-:W2:Y:S02]  /*9dc0*/  @!P0 SYNCS.PHASECHK.TRANS64 P0, [R0+URZ], R3 ;  /* 0x00000003000085a7 */ /* 0x000ea400080010ff */
[----:B--2---:R-:W-:Y:S05]  /*9dd0*/  @!P0 BRA `(.L_x_160) ;  /* 0xfffffffc00f08947 */ /* 0x004fea000383ffff */
[----:B------:R-:W-:Y:S05]  /*9de0*/  BRA `(.L_x_161) ;  /* 0xffffff90008c7947 */ /* 0x000fea000383ffff */
.L_x_58:
[----:B------:R-:W-:-:S07]  /*9df0*/  MOV R0, UR5 ;  /* 0x0000000500007c02 */ /* 0x000fce0008000f00 */
.L_x_162:
[----:B-1----:R1:W2:Y:S02]  /*9e00*/  SYNCS.PHASECHK.TRANS64.TRYWAIT P0, [R0+URZ], R3 ;  /* 0x00000003000075a7 */ /* 0x0022a400080011ff */
[----:B--2---:R-:W-:Y:S05]  /*9e10*/  @!P0 NANOSLEEP.SYNCS 0x989680 ;  /* 0x009896800000895d */ /* 0x004fea0003900000 */
[----:B------:R-:W2:Y:S02]  /*9e20*/  @!P0 SYNCS.PHASECHK.TRANS64 P0, [R0+URZ], R3 ;  /* 0x00000003000085a7 */ /* 0x000ea400080010ff */
[----:B--2---:R-:W-:Y:S05]  /*9e30*/  @!P0 BRA `(.L_x_162) ;  /* 0xfffffffc00f08947 */ /* 0x004fea000383ffff */
[----:B------:R-:W-:Y:S05]  /*9e40*/  BRA `(.L_x_163) ;  /* 0xffffff9000987947 */ /* 0x000fea000383ffff */
.L_x_59:
[----:B------:R-:W-:-:S07]  /*9e50*/  MOV R0, UR5 ;  /* 0x0000000500007c02 */ /* 0x000fce0008000f00 */
.L_x_164:
[----:B-1----:R1:W2:Y:S02]  /*9e60*/  SYNCS.PHASECHK.TRANS64.TRYWAIT P0, [R0+URZ], R3 ;  /* 0x00000003000075a7 */ /* 0x0022a400080011ff */
[----:B--2---:R-:W-:Y:S05]  /*9e70*/  @!P0 NANOSLEEP.SYNCS 0x989680 ;  /* 0x009896800000895d */ /* 0x004fea0003900000 */
[----:B------:R-:W2:Y:S02]  /*9e80*/  @!P0 SYNCS.PHASECHK.TRANS64 P0, [R0+URZ], R3 ;  /* 0x00000003000085a7 */ /* 0x000ea400080010ff */
[----:B--2---:R-:W-:Y:S05]  /*9e90*/  @!P0 BRA `(.L_x_164) ;  /* 0xfffffffc00f08947 */ /* 0x004fea000383ffff */
[----:B------:R-:W-:Y:S05]  /*9ea0*/  BRA `(.L_x_165) ;  /* 0xffffff9000a47947 */ /* 0x000fea000383ffff */
.L_x_60:
[----:B------:R-:W-:-:S07]  /*9eb0*/  MOV R0, UR5 ;  /* 0x0000000500007c02 */ /* 0x000fce0008000f00 */
.L_x_166:
[----:B-1----:R1:W2:Y:S02]  /*9ec0*/  SYNCS.PHASECHK.TRANS64.TRYWAIT P0, [R0+URZ], R3 ;  /* 0x00000003000075a7 */ /* 0x0022a400080011ff */
[----:B--2---:R-:W-:Y:S05]  /*9ed0*/  @!P0 NANOSLEEP.SYNCS 0x989680 ;  /* 0x009896800000895d */ /* 0x004fea0003900000 */
[----:B------:R-:W2:Y:S02]  /*9ee0*/  @!P0 SYNCS.PHASECHK.TRANS64 P0, [R0+URZ], R3 ;  /* 0x00000003000085a7 */ /* 0x000ea400080010ff */
[----:B--2---:R-:W-:Y:S05]  /*9ef0*/  @!P0 BRA `(.L_x_166) ;  /* 0xfffffffc00f08947 */ /* 0x004fea000383ffff */
[----:B------:R-:W-:Y:S05]  /*9f00*/  BRA `(.L_x_167) ;  /* 0xffffff9000b07947 */ /* 0x000fea000383ffff */
.L_x_63:
[----:B-1----:R1:W2:Y:S02]  /*9f10*/  SYNCS.PHASECHK.TRANS64.TRYWAIT P0, [R2+URZ+0x1b0], R5 ;  /* 0x0001b005020075a7 */ /* 0x0022a400080011ff */
[----:B--2---:R-:W-:Y:S05]  /*9f20*/  @!P0 NANOSLEEP.SYNCS 0x989680 ;  /* 0x009896800000895d */ /* 0x004fea0003900000 */
[----:B------:R-:W2:Y:S02]  /*9f30*/  @!P0 SYNCS.PHASECHK.TRANS64 P0, [R2+URZ+0x1b0], R5 ;  /* 0x0001b005020085a7 */ /* 0x000ea400080010ff */
[----:B--2---:R-:W-:Y:S05]  /*9f40*/  @!P0 BRA `(.L_x_63) ;  /* 0xfffffffc00f08947 */ /* 0x004fea000383ffff */
[----:B------:R-:W-:Y:S05]  /*9f50*/  BRA `(.L_x_168) ;  /* 0xffffff94000c7947 */ /* 0x000fea000383ffff */
.L_x_64:
[----:B------:R-:W-:-:S07]  /*9f60*/  MOV R2, UR4 ;  /* 0x0000000400027c02 */ /* 0x000fce0008000f00 */
.L_x_169:
[----:B-1----:R1:W2:Y:S02]  /*9f70*/  SYNCS.PHASECHK.TRANS64.TRYWAIT P0, [R2+URZ+0x160], R5 ;  /* 0x00016005020075a7 */ /* 0x0022a400080011ff */
[----:B--2---:R-:W-:Y:S05]  /*9f80*/  @!P0 NANOSLEEP.SYNCS 0x989680 ;  /* 0x009896800000895d */ /* 0x004fea0003900000 */
[----:B------:R-:W2:Y:S02]  /*9f90*/  @!P0 SYNCS.PHASECHK.TRANS64 P0, [R2+URZ+0x160], R5 ;  /* 0x00016005020085a7 */ /* 0x000ea400080010ff */
[----:B--2---:R-:W-:Y:S05]  /*9fa0*/  @!P0 BRA `(.L_x_169) ;  /* 0xfffffffc00f08947 */ /* 0x004fea000383ffff */
[----:B------:R-:W-:Y:S05]  /*9fb0*/  BRA `(.L_x_170) ;  /* 0xffffff94001c7947 */ /* 0x000fea000383ffff */
.L_x_65:
[----:B-1----:R1:W2:Y:S02]  /*9fc0*/  SYNCS.PHASECHK.TRANS64.TRYWAIT P1, [R2+URZ+0x150], R5 ;  /* 0x00015005020075a7 */ /* 0x0022a400080211ff */
[----:B--2---:R-:W-:Y:S05]  /*9fd0*/  @!P1 NANOSLEEP.SYNCS 0x989680 ;  /* 0x009896800000995d */ /* 0x004fea0003900000 */
[----:B------:R-:W2:Y:S02]  /*9fe0*/  @!P1 SYNCS.PHASECHK.TRANS64 P1, [R2+URZ+0x150], R5 ;  /* 0x00015005020095a7 */ /* 0x000ea400080210ff */
[----:B--2---:R-:W-:Y:S05]  /*9ff0*/  @!P1 BRA `(.L_x_65) ;  /* 0xfffffffc00f09947 */ /* 0x004fea000383ffff */
[----:B------:R-:W-:Y:S05]  /*a000*/  BRA `(.L_x_171) ;  /* 0xffffff94004c7947 */ /* 0x000fea000383ffff */
.L_x_68:
[----:B------:R-:W-:-:S07]  /*a010*/  MOV R0, UR4 ;  /* 0x0000000400007c02 */ /* 0x000fce0008000f00 */
.L_x_172:
[----:B-1----:R1:W2:Y:S02]  /*a020*/  SYNCS.PHASECHK.TRANS64.TRYWAIT P0, [R0+URZ+0x160], R3 ;  /* 0x00016003000075a7 */ /* 0x0022a400080011ff */
[----:B--2---:R-:W-:Y:S05]  /*a030*/  @!P0 NANOSLEEP.SYNCS 0x989680 ;  /* 0x009896800000895d */ /* 0x004fea0003900000 */
[----:B------:R-:W2:Y:S02]  /*a040*/  @!P0 SYNCS.PHASECHK.TRANS64 P0, [R0+URZ+0x160], R3 ;  /* 0x00016003000085a7 */ /* 0x000ea400080010ff */
[----:B--2---:R-:W-:Y:S05]  /*a050*/  @!P0 BRA `(.L_x_172) ;  /* 0xfffffffc00f08947 */ /* 0x004fea000383ffff */
[----:B------:R-:W-:Y:S05]  /*a060*/  BRA `(.L_x_67) ;  /* 0xffffff9400a07947 */ /* 0x000fea000383ffff */
.L_x_75:
[----:B-1----:R1:W2:Y:S02]  /*a070*/  SYNCS.PHASECHK.TRANS64.TRYWAIT P1, [R0+URZ+0x150], R5 ;  /* 0x00015005000075a7 */ /* 0x0022a400080211ff */
[----:B--2---:R-:W-:Y:S05]  /*a080*/  @!P1 NANOSLEEP.SYNCS 0x989680 ;  /* 0x009896800000995d */ /* 0x004fea0003900000 */
[----:B------:R-:W2:Y:S02]  /*a090*/  @!P1 SYNCS.PHASECHK.TRANS64 P1, [R0+URZ+0x150], R5 ;  /* 0x00015005000095a7 */ /* 0x000ea400080210ff */
[----:B--2---:R-:W-:Y:S05]  /*a0a0*/  @!P1 BRA `(.L_x_75) ;  /* 0xfffffffc00f09947 */ /* 0x004fea000383ffff */
[----:B------:R-:W-:Y:S05]  /*a0b0*/  BRA `(.L_x_173) ;  /* 0xffffff9800fc7947 */ /* 0x000fea000383ffff */
.L_x_76:
[----:B------:R-:W-:-:S07]  /*a0c0*/  MOV R3, UR19 ;  /* 0x0000001300037c02 */ /* 0x000fce0008000f00 */
.L_x_174:
[----:B-1----:R1:W2:Y:S02]  /*a0d0*/  SYNCS.PHASECHK.TRANS64.TRYWAIT P0, [R3+URZ+0x190], R0 ;  /* 0x00019000030075a7 */ /* 0x0022a400080011ff */
[----:B--2---:R-:W-:Y:S05]  /*a0e0*/  @!P0 NANOSLEEP.SYNCS 0x989680 ;  /* 0x009896800000895d */ /* 0x004fea0003900000 */
[----:B------:R-:W2:Y:S02]  /*a0f0*/  @!P0 SYNCS.PHASECHK.TRANS64 P0, [R3+URZ+0x190], R0 ;  /* 0x00019000030085a7 */ /* 0x000ea400080010ff */
[----:B--2---:R-:W-:Y:S05]  /*a100*/  @!P0 BRA `(.L_x_174) ;  /* 0xfffffffc00f08947 */ /* 0x004fea000383ffff */
[----:B------:R-:W-:Y:S05]  /*a110*/  BRA `(.L_x_175) ;  /* 0xffffff9c002c7947 */ /* 0x000fea000383ffff */
.L_x_79:
[----:B------:R-:W-:Y:S07]  /*a120*/  MOV R0, UR7 ;  /* 0x0000000700007c02 */ /* 0x000fee0008000f00 */
.L_x_176:
[----:B-1----:R1:W2:Y:S02]  /*a130*/  SYNCS.PHASECHK.TRANS64.TRYWAIT P0, [R0+URZ], R3 ;  /* 0x00000003000075a7 */ /* 0x0022a400080011ff */
[----:B--2---:R-:W-:Y:S05]  /*a140*/  @!P0 NANOSLEEP.SYNCS 0x989680 ;  /* 0x009896800000895d */ /* 0x004fea0003900000 */
[----:B------:R-:W2:Y:S02]  /*a150*/  @!P0 SYNCS.PHASECHK.TRANS64 P0, [R0+URZ], R3 ;  /* 0x00000003000085a7 */ /* 0x000ea400080010ff */
[----:B--2---:R-:W-:Y:S05]  /*a160*/  @!P0 BRA `(.L_x_176) ;  /* 0xfffffffc00f08947 */ /* 0x004fea000383ffff */
[----:B------:R-:W-:Y:S05]  /*a170*/  BRA `(.L_x_78) ;  /* 0xffffff9c00607947 */ /* 0x000fea000383ffff */
.L_x_82:
[----:B------:R-:W-:-:S07]  /*a180*/  MOV R0, UR4 ;  /* 0x0000000400007c02 */ /* 0x000fce0008000f00 */
.L_x_177:
[----:B--2---:R2:W3:Y:S02]  /*a190*/  SYNCS.PHASECHK.TRANS64.TRYWAIT P0, [R0+URZ], R3 ;  /* 0x00000003000075a7 */ /* 0x0044e400080011ff */
[----:B---3--:R-:W-:Y:S05]  /*a1a0*/  @!P0 NANOSLEEP.SYNCS 0x989680 ;  /* 0x009896800000895d */ /* 0x008fea0003900000 */
[----:B------:R-:W3:Y:S02]  /*a1b0*/  @!P0 SYNCS.PHASECHK.TRANS64 P0, [R0+URZ], R3 ;  /* 0x00000003000085a7 */ /* 0x000ee400080010ff */
[----:B---3--:R-:W-:Y:S05]  /*a1c0*/  @!P0 BRA `(.L_x_177) ;  /* 0xfffffffc00f08947 */ /* 0x008fea000383ffff */
[----:B------:R-:W-:Y:S05]  /*a1d0*/  BRA `(.L_x_178) ;  /* 0xffffffa000047947 */ /* 0x000fea000383ffff */
.L_x_83:
[----:B------:R-:W-:-:S07]  /*a1e0*/  MOV R0, UR5 ;  /* 0x0000000500007c02 */ /* 0x000fce0008000f00 */
.L_x_179:
[----:B-1----:R1:W2:Y:S02]  /*a1f0*/  SYNCS.PHASECHK.TRANS64.TRYWAIT P0, [R0+URZ], R3 ;  /* 0x00000003000075a7 */ /* 0x0022a400080011ff */
[----:B--2---:R-:W-:Y:S05]  /*a200*/  @!P0 NANOSLEEP.SYNCS 0x989680 ;  /* 0x009896800000895d */ /* 0x004fea0003900000 */
[----:B------:R-:W2:Y:S02]  /*a210*/  @!P0 SYNCS.PHASECHK.TRANS64 P0, [R0+URZ], R3 ;  /* 0x00000003000085a7 */ /* 0x000ea400080010ff */
[----:B--2---:R-:W-:Y:S05]  /*a220*/  @!P0 BRA `(.L_x_179) ;  /* 0xfffffffc00f08947 */ /* 0x004fea000383ffff */
[----:B------:R-:W-:Y:S05]  /*a230*/  BRA `(.L_x_180) ;  /* 0xffffffa000107947 */ /* 0x000fea000383ffff */
.L_x_84:
[----:B------:R-:W-:-:S07]  /*a240*/  MOV R0, UR5 ;  /* 0x0000000500007c02 */ /* 0x000fce0008000f00 */
.L_x_181:
[----:B-1----:R1:W2:Y:S02]  /*a250*/  SYNCS.PHASECHK.TRANS64.TRYWAIT P0, [R0+URZ], R3 ;  /* 0x00000003000075a7 */ /* 0x0022a400080011ff */
[----:B--2---:R-:W-:Y:S05]  /*a260*/  @!P0 NANOSLEEP.SYNCS 0x989680 ;  /* 0x009896800000895d */ /* 0x004fea0003900000 */
[----:B------:R-:W2:Y:S02]  /*a270*/  @!P0 SYNCS.PHASECHK.TRANS64 P0, [R0+URZ], R3 ;  /* 0x00000003000085a7 */ /* 0x000ea400080010ff */
[----:B--2---:R-:W-:Y:S05]  /*a280*/  @!P0 BRA `(.L_x_181) ;  /* 0xfffffffc00f08947 */ /* 0x004fea000383ffff */
[----:B------:R-:W-:Y:S05]  /*a290*/  BRA `(.L_x_182) ;  /* 0xffffffa0001c7947 */ /* 0x000fea000383ffff */
.L_x_85:
[----:B------:R-:W-:-:S07]  /*a2a0*/  MOV R0, UR4 ;  /* 0x0000000400007c02 */ /* 0x000fce0008000f00 */
.L_x_183:
[----:B-1----:R1:W2:Y:S02]  /*a2b0*/  SYNCS.PHASECHK.TRANS64.TRYWAIT P0, [R0+URZ], R3 ;  /* 0x00000003000075a7 */ /* 0x0022a400080011ff */
[----:B--2---:R-:W-:Y:S05]  /*a2c0*/  @!P0 NANOSLEEP.SYNCS 0x989680 ;  /* 0x009896800000895d */ /* 0x004fea0003900000 */
[----:B------:R-:W2:Y:S02]  /*a2d0*/  @!P0 SYNCS.PHASECHK.TRANS64 P0, [R0+URZ], R3 ;  /* 0x00000003000085a7 */ /* 0x000ea400080010ff */
[----:B--2---:R-:W-:Y:S05]  /*a2e0*/  @!P0 BRA `(.L_x_183) ;  /* 0xfffffffc00f08947 */ /* 0x004fea000383ffff */
[----:B------:R-:W-:Y:S05]  /*a2f0*/  BRA `(.L_x_184) ;  /* 0xffffffa000287947 */ /* 0x000fea000383ffff */
.L_x_90:
[----:B--2---:R2:W3:Y:S02]  /*a300*/  SYNCS.PHASECHK.TRANS64.TRYWAIT P0, [R3+URZ+0x150], R0 ;  /* 0x00015000030075a7 */ /* 0x0044e400080011ff */
[----:B---3--:R-:W-:Y:S05]  /*a310*/  @!P0 NANOSLEEP.SYNCS 0x989680 ;  /* 0x009896800000895d */ /* 0x008fea0003900000 */
[----:B------:R-:W3:Y:S02]  /*a320*/  @!P0 SYNCS.PHASECHK.TRANS64 P0, [R3+URZ+0x150], R0 ;  /* 0x00015000030085a7 */ /* 0x000ee400080010ff */
[----:B---3--:R-:W-:Y:S05]  /*a330*/  @!P0 BRA `(.L_x_90) ;  /* 0xfffffffc00f08947 */ /* 0x008fea000383ffff */
[----:B------:R-:W-:Y:S05]  /*a340*/  BRA `(.L_x_185) ;  /* 0xffffffa4004c7947 */ /* 0x000fea000383ffff */
.L_x_93:
[----:B------:R-:W-:Y:S07]  /*a350*/  MOV R0, UR6 ;  /* 0x0000000600007c02 */ /* 0x000fee0008000f00 */
.L_x_186:
[----:B--2---:R2:W3:Y:S02]  /*a360*/  SYNCS.PHASECHK.TRANS64.TRYWAIT P1, [R0+URZ+0x148], R3 ;  /* 0x00014803000075a7 */ /* 0x0044e400080211ff */
[----:B---3--:R-:W-:Y:S05]  /*a370*/  @!P1 NANOSLEEP.SYNCS 0x989680 ;  /* 0x009896800000995d */ /* 0x008fea0003900000 */
[----:B------:R-:W3:Y:S02]  /*a380*/  @!P1 SYNCS.PHASECHK.TRANS64 P1, [R0+URZ+0x148], R3 ;  /* 0x00014803000095a7 */ /* 0x000ee400080210ff */
[----:B---3--:R-:W-:Y:S05]  /*a390*/  @!P1 BRA `(.L_x_186) ;  /* 0xfffffffc00f09947 */ /* 0x008fea000383ffff */
[----:B------:R-:W-:Y:S05]  /*a3a0*/  BRA `(.L_x_92) ;  /* 0xffffffa800bc7947 */ /* 0x000fea000383ffff */
.L_x_96:
[----:B------:R-:W-:Y:S07]  /*a3b0*/  MOV R3, UR7 ;  /* 0x0000000700037c02 */ /* 0x000fee0008000f00 */
.L_x_187:
[----:B--2---:R2:W3:Y:S02]  /*a3c0*/  SYNCS.PHASECHK.TRANS64.TRYWAIT P2, [R3+URZ+0x130], R0 ;  /* 0x00013000030075a7 */ /* 0x0044e400080411ff */
[----:B---3--:R-:W-:Y:S05]  /*a3d0*/  @!P2 NANOSLEEP.SYNCS 0x989680 ;  /* 0x009896800000a95d */ /* 0x008fea0003900000 */
[----:B------:R-:W3:Y:S02]  /*a3e0*/  @!P2 SYNCS.PHASECHK.TRANS64 P2, [R3+URZ+0x130], R0 ;  /* 0x000130000300a5a7 */ /* 0x000ee400080410ff */
[----:B---3--:R-:W-:Y:S05]  /*a3f0*/  @!P2 BRA `(.L_x_187) ;  /* 0xfffffffc00f0a947 */ /* 0x008fea000383ffff */
[----:B------:R-:W-:Y:S05]  /*a400*/  BRA `(.L_x_188) ;  /* 0xffffffac00187947 */ /* 0x000fea000383ffff */
.L_x_98:
[----:B------:R-:W-:-:S07]  /*a410*/  MOV R0, UR4 ;  /* 0x0000000400007c02 */ /* 0x000fce0008000f00 */
.L_x_189:
[----:B---3--:R3:W4:Y:S02]  /*a420*/  SYNCS.PHASECHK.TRANS64.TRYWAIT P0, [R0+URZ], R3 ;  /* 0x00000003000075a7 */ /* 0x00872400080011ff */
[----:B----4-:R-:W-:Y:S05]  /*a430*/  @!P0 NANOSLEEP.SYNCS 0x989680 ;  /* 0x009896800000895d */ /* 0x010fea0003900000 */
[----:B------:R-:W4:Y:S02]  /*a440*/  @!P0 SYNCS.PHASECHK.TRANS64 P0, [R0+URZ], R3 ;  /* 0x00000003000085a7 */ /* 0x000f2400080010ff */
[----:B----4-:R-:W-:Y:S05]  /*a450*/  @!P0 BRA `(.L_x_189) ;  /* 0xfffffffc00f08947 */ /* 0x010fea000383ffff */
[----:B------:R-:W-:Y:S05]  /*a460*/  BRA `(.L_x_190) ;  /* 0xffffffb000287947 */ /* 0x000fea000383ffff */
.L_x_100:
[----:B------:R-:W-:Y:S07]  /*a470*/  MOV R0, UR4 ;  /* 0x0000000400007c02 */ /* 0x000fee0008000f00 */
.L_x_191:
[----:B-1----:R1:W2:Y:S02]  /*a480*/  SYNCS.PHASECHK.TRANS64.TRYWAIT P0, [R0+URZ+0x150], R3 ;  /* 0x00015003000075a7 */ /* 0x0022a400080011ff */
[----:B--2---:R-:W-:Y:S05]  /*a490*/  @!P0 NANOSLEEP.SYNCS 0x989680 ;  /* 0x009896800000895d */ /* 0x004fea0003900000 */
[----:B------:R-:W2:Y:S02]  /*a4a0*/  @!P0 SYNCS.PHASECHK.TRANS64 P0, [R0+URZ+0x150], R3 ;  /* 0x00015003000085a7 */ /* 0x000ea400080010ff */
[----:B--2---:R-:W-:Y:S05]  /*a4b0*/  @!P0 BRA `(.L_x_191) ;  /* 0xfffffffc00f08947 */ /* 0x004fea000383ffff */
[----:B------:R-:W-:Y:S05]  /*a4c0*/  BRA `(.L_x_192) ;  /* 0xffffffb000c47947 */ /* 0x000fea000383ffff */
.L_x_110:
[----:B-1----:R1:W2:Y:S02]  /*a4d0*/  SYNCS.PHASECHK.TRANS64.TRYWAIT P1, [R0+URZ+0x120], R3 ;  /* 0x00012003000075a7 */ /* 0x0022a400080211ff */
[----:B--2---:R-:W-:Y:S05]  /*a4e0*/  @!P1 NANOSLEEP.SYNCS 0x989680 ;  /* 0x009896800000995d */ /* 0x004fea0003900000 */
[----:B------:R-:W2:Y:S02]  /*a4f0*/  @!P1 SYNCS.PHASECHK.TRANS64 P1, [R0+URZ+0x120], R3 ;  /* 0x00012003000095a7 */ /* 0x000ea400080210ff */
[----:B--2---:R-:W-:Y:S05]  /*a500*/  @!P1 BRA `(.L_x_110) ;  /* 0xfffffffc00f09947 */ /* 0x004fea000383ffff */
[----:B------:R-:W-:Y:S05]  /*a510*/  BRA `(.L_x_109) ;  /* 0xffffffc000947947 */ /* 0x000fea000383ffff */
.L_x_112:
[----:B-1----:R1:W2:Y:S02]  /*a520*/  SYNCS.PHASECHK.TRANS64.TRYWAIT P1, [R4+URZ+0x170], R9 ;  /* 0x00017009040075a7 */ /* 0x0022a400080211ff */
[----:B--2---:R-:W-:Y:S05]  /*a530*/  @!P1 NANOSLEEP.SYNCS 0x989680 ;  /* 0x009896800000995d */ /* 0x004fea0003900000 */
[----:B------:R-:W2:Y:S02]  /*a540*/  @!P1 SYNCS.PHASECHK.TRANS64 P1, [R4+URZ+0x170], R9 ;  /* 0x00017009040095a7 */ /* 0x000ea400080210ff */
[----:B--2---:R-:W-:Y:S05]  /*a550*/  @!P1 BRA `(.L_x_112) ;  /* 0xfffffffc00f09947 */ /* 0x004fea000383ffff */
[----:B------:R-:W-:Y:S05]  /*a560*/  BRA `(.L_x_111) ;  /* 0xffffffc400847947 */ /* 0x000fea000383ffff */
        .weak           $__internal_0_$__cuda_sm10x_tcgen05_guardrail_trap_col_being_dealloced_not_returned_by_alloc
        .type           $__internal_0_$__cuda_sm10x_tcgen05_guardrail_trap_col_being_dealloced_not_returned_by_alloc,@function
        .size           $__internal_0_$__cuda_sm10x_tcgen05_guardrail_trap_col_being_dealloced_not_returned_by_alloc,($__internal_1_$__cuda_sm10x_tcgen05_guardrail_trap_phase_invalid_during_alloc - $__internal_0_$__cuda_sm10x_tcgen05_guardrail_trap_col_being_dealloced_not_returned_by_alloc)
$__internal_0_$__cuda_sm10x_tcgen05_guardrail_trap_col_being_dealloced_not_returned_by_alloc:
[----:B------:R-:W-:Y:S05]  /*a570*/  BPT.TRAP 0x1 ;  /* 0x000000040000795c */ /* 0x000fea0000300000 */
[----:B------:R-:W-:-:S04]  /*a580*/  HFMA2 R3, -RZ, RZ, 0, 0 ;  /* 0x00000000ff037431 */ /* 0x000fc800000001ff */
[----:B------:R-:W-:Y:S05]  /*a590*/  RET.REL.NODEC R2 `(_ZN7cutlass13device_kernelINS_4gemm6kernel13GemmUniversalIN4cute5tupleIJiiiiEEENS1_10collective13CollectiveMmaINS1_35MainloopSm100TmaUmmaWarpSpecializedILi18ELi2ELi4ENS5_IJNS4_1CILi2EEENSA_ILi1EEESC_EEEEENS5_IJNSA_ILi64EEENSA_ILi224EEENSA_ILi16EEEEEENS_10bfloat16_tENS5_IJlSC_lEEESJ_SK_NS4_8TiledMMAINS4_8MMA_AtomIJNS4_20SM100_MMA_F16BF16_SSISJ_SJ_fLi64ELi224ELNS4_4UMMA5MajorE0ELSP_0ELNSO_7ScaleInE0ELSQ_0EEEEEENS4_6LayoutINS5_IJSC_SC_SC_EEENS5_IJNSA_ILi0EEESV_SV_EEEEENS5_IJNS4_10UnderscoreESY_SY_EEEEENS4_13SM90_TMA_LOADENS4_14ComposedLayoutINS4_7SwizzleILi1ELi4ELi3EEENS4_18smem_ptr_flag_bitsILi16EEENST_INS5_IJNSA_ILi8EEESH_EEENS5_IJSH_SC_EEEEEEEvNS4_8identityENS4_23SM90_TMA_LOAD_MULTICASTES1B_vS1C_EENS_8epilogue10collective18CollectiveEpilogueINS1F_23Sm100TmaWarpSpecializedILi2ELi1ELi112ELb1ELb0EEEJSI_NS5_IJNST_ISF_SC_EENST_ISG_SC_EEEEESJ_SK_SJ_SK_NS1F_6fusion15FusionCallbacksIS1J_NS1N_17LinearCombinationISJ_fSJ_fLNS_15FloatRoundStyleE2EEESI_S1M_JEEENS4_5SM1004TMEM4LOAD26SM100_TMEM_LOAD_16dp256b4xES11_NS12_INS13_ILi2ELi4ELi3EEES16_NST_INS5_IJS17_NSA_ILi32EEEEEENS5_IJS1Y_SC_EEEEEEENS4_17SM75_U32x4_LDSM_NENS4_14SM90_TMA_STOREES22_NS4_17SM90_U32x4_STSM_NENS4_39AutoVectorizingCopyWithAssumedAlignmentILi128EEEEEEvvEEEEvNT_6ParamsE) ;  /* 0xffffff5802987950 */ /* 0x000fea0003c3ffff */
        .weak           $__internal_1_$__cuda_sm10x_tcgen05_guardrail_trap_phase_invalid_during_alloc
        .type           $__internal_1_$__cuda_sm10x_tcgen05_guardrail_trap_phase_invalid_during_alloc,@function
        .size           $__internal_1_$__cuda_sm10x_tcgen05_guardrail_trap_phase_invalid_during_alloc,($__internal_2_$__cuda_sm10x_tcgen05_guardrail_trap_unallocated_columns_being_dealloced - $__internal_1_$__cuda_sm10x_tcgen05_guardrail_trap_phase_invalid_during_alloc)
$__internal_1_$__cuda_sm10x_tcgen05_guardrail_trap_phase_invalid_during_alloc:
[----:B------:R-:W-:Y:S05]  /*a5a0*/  BPT.TRAP 0x1 ;  /* 0x000000040000795c */ /* 0x000fea0000300000 */
[----:B------:R-:W-:-:S04]  /*a5b0*/  MOV R5, 0x0 ;  /* 0x0000000000057802 */ /* 0x000fc80000000f00 */
[----:B------:R-:W-:Y:S05]  /*a5c0*/  RET.REL.NODEC R4 `(_ZN7cutlass13device_kernelINS_4gemm6kernel13GemmUniversalIN4cute5tupleIJiiiiEEENS1_10collective13CollectiveMmaINS1_35MainloopSm100TmaUmmaWarpSpecializedILi18ELi2ELi4ENS5_IJNS4_1CILi2EEENSA_ILi1EEESC_EEEEENS5_IJNSA_ILi64EEENSA_ILi224EEENSA_ILi16EEEEEENS_10bfloat16_tENS5_IJlSC_lEEESJ_SK_NS4_8TiledMMAINS4_8MMA_AtomIJNS4_20SM100_MMA_F16BF16_SSISJ_SJ_fLi64ELi224ELNS4_4UMMA5MajorE0ELSP_0ELNSO_7ScaleInE0ELSQ_0EEEEEENS4_6LayoutINS5_IJSC_SC_SC_EEENS5_IJNSA_ILi0EEESV_SV_EEEEENS5_IJNS4_10UnderscoreESY_SY_EEEEENS4_13SM90_TMA_LOADENS4_14ComposedLayoutINS4_7SwizzleILi1ELi4ELi3EEENS4_18smem_ptr_flag_bitsILi16EEENST_INS5_IJNSA_ILi8EEESH_EEENS5_IJSH_SC_EEEEEEEvNS4_8identityENS4_23SM90_TMA_LOAD_MULTICASTES1B_vS1C_EENS_8epilogue10collective18CollectiveEpilogueINS1F_23Sm100TmaWarpSpecializedILi2ELi1ELi112ELb1ELb0EEEJSI_NS5_IJNST_ISF_SC_EENST_ISG_SC_EEEEESJ_SK_SJ_SK_NS1F_6fusion15FusionCallbacksIS1J_NS1N_17LinearCombinationISJ_fSJ_fLNS_15FloatRoundStyleE2EEESI_S1M_JEEENS4_5SM1004TMEM4LOAD26SM100_TMEM_LOAD_16dp256b4xES11_NS12_INS13_ILi2ELi4ELi3EEES16_NST_INS5_IJS17_NSA_ILi32EEEEEENS5_IJS1Y_SC_EEEEEEENS4_17SM75_U32x4_LDSM_NENS4_14SM90_TMA_STOREES22_NS4_17SM90_U32x4_STSM_NENS4_39AutoVectorizingCopyWithAssumedAlignmentILi128EEEEEEvvEEEEvNT_6ParamsE) ;  /* 0xffffff58048c7950 */ /* 0x000fea0003c3ffff */
        .weak           $__internal_2_$__cuda_sm10x_tcgen05_guardrail_trap_unallocated_columns_being_dealloced
        .type           $__internal_2_$__cuda_sm10x_tcgen05_guardrail_trap_unallocated_columns_being_dealloced,@function
        .size           $__internal_2_$__cuda_sm10x_tcgen05_guardrail_trap_unallocated_columns_being_dealloced,(.L_x_194 - $__internal_2_$__cuda_sm10x_tcgen05_guardrail_trap_unallocated_columns_being_dealloced)
$__internal_2_$__cuda_sm10x_tcgen05_guardrail_trap_unallocated_columns_being_dealloced:
[----:B------:R-:W-:Y:S05]  /*a5d0*/  BPT.TRAP 0x1 ;  /* 0x000000040000795c */ /* 0x000fea0000300000 */
[----:B------:R-:W-:-:S04]  /*a5e0*/  HFMA2 R3, -RZ, RZ, 0, 0 ;  /* 0x00000000ff037431 */ /* 0x000fc800000001ff */
[----:B------:R-:W-:Y:S05]  /*a5f0*/  RET.REL.NODEC R2 `(_ZN7cutlass13device_kernelINS_4gemm6kernel13GemmUniversalIN4cute5tupleIJiiiiEEENS1_10collective13CollectiveMmaINS1_35MainloopSm100TmaUmmaWarpSpecializedILi18ELi2ELi4ENS5_IJNS4_1CILi2EEENSA_ILi1EEESC_EEEEENS5_IJNSA_ILi64EEENSA_ILi224EEENSA_ILi16EEEEEENS_10bfloat16_tENS5_IJlSC_lEEESJ_SK_NS4_8TiledMMAINS4_8MMA_AtomIJNS4_20SM100_MMA_F16BF16_SSISJ_SJ_fLi64ELi224ELNS4_4UMMA5MajorE0ELSP_0ELNSO_7ScaleInE0ELSQ_0EEEEEENS4_6LayoutINS5_IJSC_SC_SC_EEENS5_IJNSA_ILi0EEESV_SV_EEEEENS5_IJNS4_10UnderscoreESY_SY_EEEEENS4_13SM90_TMA_LOADENS4_14ComposedLayoutINS4_7SwizzleILi1ELi4ELi3EEENS4_18smem_ptr_flag_bitsILi16EEENST_INS5_IJNSA_ILi8EEESH_EEENS5_IJSH_SC_EEEEEEEvNS4_8identityENS4_23SM90_TMA_LOAD_MULTICASTES1B_vS1C_EENS_8epilogue10collective18CollectiveEpilogueINS1F_23Sm100TmaWarpSpecializedILi2ELi1ELi112ELb1ELb0EEEJSI_NS5_IJNST_ISF_SC_EENST_ISG_SC_EEEEESJ_SK_SJ_SK_NS1F_6fusion15FusionCallbacksIS1J_NS1N_17LinearCombinationISJ_fSJ_fLNS_15FloatRoundStyleE2EEESI_S1M_JEEENS4_5SM1004TMEM4LOAD26SM100_TMEM_LOAD_16dp256b4xES11_NS12_INS13_ILi2ELi4ELi3EEES16_NST_INS5_IJS17_NSA_ILi32EEEEEENS5_IJS1Y_SC_EEEEEEENS4_17SM75_U32x4_LDSM_NENS4_14SM90_TMA_STOREES22_NS4_17SM90_U32x4_STSM_NENS4_39AutoVectorizingCopyWithAssumedAlignmentILi128EEEEEEvvEEEEvNT_6ParamsE) ;  /* 0xffffff5802807950 */ /* 0x000fea0003c3ffff */
.L_x_193:
[----:B------:R-:W-:-:S00]  /*a600*/  BRA `(.L_x_193) ;  /* 0xfffffffc00fc7947 */ /* 0x000fc0000383ffff */
[----:B------:R-:W-:-:S00]  /*a610*/  NOP ;  /* 0x0000000000007918 */ /* 0x000fc00000000000 */
        /* <DEDUP_REMOVED lines=14> */
.L_x_194:


//--------------------- .nv.global.init           --------------------------
	.section	.nv.global.init,"aw",@progbits
.nv.global.init:
	.type		$str$27,@object
	.size		$str$27,($str$28 - $str$27)
$str$27:
        /*0000*/ 	.byte	0x28, 0x61, 0x64, 0x64, 0x72, 0x65, 0x73, 0x73, 0x20, 0x26, 0x20, 0x6d, 0x61, 0x73, 0x6b, 0x29
        /*0010*/ 	.byte	0x20, 0x3d, 0x3d, 0x20, 0x30, 0x00
	.type		$str$28,@object
	.size		$str$28,($str$26 - $str$28)
$str$28:
        /*0016*/ 	.byte	0x2f, 0x74, 0x6d, 0x70, 0x2f, 0x63, 0x75, 0x74, 0x6c, 0x61, 0x73, 0x73, 0x5f, 0x73, 0x77, 0x65
        /*0026*/ 	.byte	0x65, 0x70, 0x5f, 0x73, 0x72, 0x63, 0x2f, 0x69, 0x6e, 0x63, 0x6c, 0x75, 0x64, 0x65, 0x2f, 0x63
        /*0036*/ 	.byte	0x75, 0x74, 0x65, 0x2f, 0x70, 0x6f, 0x69, 0x6e, 0x74, 0x65, 0x72, 0x5f, 0x66, 0x6c, 0x61, 0x67
        /*0046*/ 	.byte	0x67, 0x65, 0x64, 0x2e, 0x68, 0x70, 0x70, 0x00
	.type		$str$26,@object
	.size		$str$26,($str$25 - $str$26)
$str$26:
        /*004e*/ 	.byte	0x2f, 0x74, 0x6d, 0x70, 0x2f, 0x63, 0x75, 0x74, 0x6c, 0x61, 0x73, 0x73, 0x5f, 0x73, 0x77, 0x65
        /*005e*/ 	.byte	0x65, 0x70, 0x5f, 0x73, 0x72, 0x63, 0x2f, 0x69, 0x6e, 0x63, 0x6c, 0x75, 0x64, 0x65, 0x2f, 0x63
        /*006e*/ 	.byte	0x75, 0x74, 0x65, 0x2f, 0x61, 0x74, 0x6f, 0x6d, 0x2f, 0x63, 0x6f, 0x70, 0x79, 0x5f, 0x74, 0x72
        /*007e*/ 	.byte	0x61, 0x69, 0x74, 0x73, 0x5f, 0x73, 0x6d, 0x31, 0x30, 0x30, 0x2e, 0x68, 0x70, 0x70, 0x00
	.type		$str$25,@object
	.size		$str$25,(__unnamed_1 - $str$25)
$str$25:
        /*008d*/ 	.byte	0x28, 0x28, 0x75, 0x69, 0x6e, 0x74, 0x33, 0x32, 0x5f, 0x74, 0x28, 0x74, 0x68, 0x72, 0x65, 0x61
        /*009d*/ 	.byte	0x64, 0x49, 0x64, 0x78, 0x2e, 0x78, 0x29, 0x20, 0x2f, 0x20, 0x33, 0x32, 0x29, 0x20, 0x25, 0x20
        /*00ad*/ 	.byte	0x34, 0x29, 0x20, 0x3d, 0x3d, 0x20, 0x28, 0x28, 0x28, 0x74, 0x6d, 0x65, 0x6d, 0x5f, 0x61, 0x64
        /*00bd*/ 	.byte	0x64, 0x72, 0x20, 0x3e, 0x3e, 0x20, 0x31, 0x36, 0x29, 0x20, 0x2f, 0x20, 0x33, 0x32, 0x29, 0x20
        /*00cd*/ 	.byte	0x25, 0x20, 0x34, 0x29, 0x00
	.type		__unnamed_1,@object
	.size		__unnamed_1,(__unnamed_2 - __unnamed_1)
__unnamed_1:
        /*00d2*/ 	.byte	0x61, 0x75, 0x74, 0x6f, 0x20, 0x63, 0x75, 0x74, 0x65, 0x3a, 0x3a, 0x61, 0x73, 0x5f, 0x70, 0x6f
        /* <DEDUP_REMOVED lines=24> */
        /*0262*/ 	.byte	0x43, 0x3c, 0x31, 0x34, 0x33, 0x33, 0x36, 0x3e, 0x3e, 0x3e, 0x3e, 0x5d, 0x00
	.type		__unnamed_2,@object
	.size		__unnamed_2,(.L_2 - __unnamed_2)
__unnamed_2:
        /* <DEDUP_REMOVED lines=45> */
        /*053f*/ 	.byte	0x3e, 0x3e, 0x3e, 0x5d, 0x00
.L_2:


//--------------------- .nv.shared._ZN7cutlass13device_kernelINS_4gemm6kernel13GemmUniversalIN4cute5tupleIJiiiiEEENS1_10collective13CollectiveMmaINS1_35MainloopSm100TmaUmmaWarpSpecializedILi18ELi2ELi4ENS5_IJNS4_1CILi2EEENSA_ILi1EEESC_EEEEENS5_IJNSA_ILi64EEENSA_ILi224EEENSA_ILi16EEEEEENS_10bfloat16_tENS5_IJlSC_lEEESJ_SK_NS4_8TiledMMAINS4_8MMA_AtomIJNS4_20SM100_MMA_F16BF16_SSISJ_SJ_fLi64ELi224ELNS4_4UMMA5MajorE0ELSP_0ELNSO_7ScaleInE0ELSQ_0EEEEEENS4_6LayoutINS5_IJSC_SC_SC_EEENS5_IJNSA_ILi0EEESV_SV_EEEEENS5_IJNS4_10UnderscoreESY_SY_EEEEENS4_13SM90_TMA_LOADENS4_14ComposedLayoutINS4_7SwizzleILi1ELi4ELi3EEENS4_18smem_ptr_flag_bitsILi16EEENST_INS5_IJNSA_ILi8EEESH_EEENS5_IJSH_SC_EEEEEEEvNS4_8identityENS4_23SM90_TMA_LOAD_MULTICASTES1B_vS1C_EENS_8epilogue10collective18CollectiveEpilogueINS1F_23Sm100TmaWarpSpecializedILi2ELi1ELi112ELb1ELb0EEEJSI_NS5_IJNST_ISF_SC_EENST_ISG_SC_EEEEESJ_SK_SJ_SK_NS1F_6fusion15FusionCallbacksIS1J_NS1N_17LinearCombinationISJ_fSJ_fLNS_15FloatRoundStyleE2EEESI_S1M_JEEENS4_5SM1004TMEM4LOAD26SM100_TMEM_LOAD_16dp256b4xES11_NS12_INS13_ILi2ELi4ELi3EEES16_NST_INS5_IJS17_NSA_ILi32EEEEEENS5_IJS1Y_SC_EEEEEEENS4_17SM75_U32x4_LDSM_NENS4_14SM90_TMA_STOREES22_NS4_17SM90_U32x4_STSM_NENS4_39AutoVectorizingCopyWithAssumedAlignmentILi128EEEEEEvvEEEEvNT_6ParamsE --------------------------
	.section	.nv.shared._ZN7cutlass13device_kernelINS_4gemm6kernel13GemmUniversalIN4cute5tupleIJiiiiEEENS1_10collective13CollectiveMmaINS1_35MainloopSm100TmaUmmaWarpSpecializedILi18ELi2ELi4ENS5_IJNS4_1CILi2EEENSA_ILi1EEESC_EEEEENS5_IJNSA_ILi64EEENSA_ILi224EEENSA_ILi16EEEEEENS_10bfloat16_tENS5_IJlSC_lEEESJ_SK_NS4_8TiledMMAINS4_8MMA_AtomIJNS4_20SM100_MMA_F16BF16_SSISJ_SJ_fLi64ELi224ELNS4_4UMMA5MajorE0ELSP_0ELNSO_7ScaleInE0ELSQ_0EEEEEENS4_6LayoutINS5_IJSC_SC_SC_EEENS5_IJNSA_ILi0EEESV_SV_EEEEENS5_IJNS4_10UnderscoreESY_SY_EEEEENS4_13SM90_TMA_LOADENS4_14ComposedLayoutINS4_7SwizzleILi1ELi4ELi3EEENS4_18smem_ptr_flag_bitsILi16EEENST_INS5_IJNSA_ILi8EEESH_EEENS5_IJSH_SC_EEEEEEEvNS4_8identityENS4_23SM90_TMA_LOAD_MULTICASTES1B_vS1C_EENS_8epilogue10collective18CollectiveEpilogueINS1F_23Sm100TmaWarpSpecializedILi2ELi1ELi112ELb1ELb0EEEJSI_NS5_IJNST_ISF_SC_EENST_ISG_SC_EEEEESJ_SK_SJ_SK_NS1F_6fusion15FusionCallbacksIS1J_NS1N_17LinearCombinationISJ_fSJ_fLNS_15FloatRoundStyleE2EEESI_S1M_JEEENS4_5SM1004TMEM4LOAD26SM100_TMEM_LOAD_16dp256b4xES11_NS12_INS13_ILi2ELi4ELi3EEES16_NST_INS5_IJS17_NSA_ILi32EEEEEENS5_IJS1Y_SC_EEEEEEENS4_17SM75_U32x4_LDSM_NENS4_14SM90_TMA_STOREES22_NS4_17SM90_U32x4_STSM_NENS4_39AutoVectorizingCopyWithAssumedAlignmentILi128EEEEEEvvEEEEvNT_6ParamsE,"aw",@nobits
	.sectionflags	@""
	.align	16
	.zero		1024


//--------------------- .nv.shared.reserved.0     --------------------------
	.section	.nv.shared.reserved.0,"aw",@nobits
	.weak		__nv_reservedSMEM_offset_0_alias
	.size		__nv_reservedSMEM_offset_0_alias, 0, 64
	.other		__nv_reservedSMEM_offset_0_alias,@"STO_CUDA_RESERVED_SHARED STV_DEFAULT"
__nv_reservedSMEM_offset_0_alias:
	.zero		0
.nv.shared.reserved.0:
	.zero		64
	.weak		__nv_reservedSMEM_tcgen05_partition
	.type		__nv_reservedSMEM_tcgen05_partition,@object
	.size		__nv_reservedSMEM_tcgen05_partition,(.L_0 - __nv_reservedSMEM_tcgen05_partition)
__nv_reservedSMEM_tcgen05_partition:
	.zero		32
.L_0:


//--------------------- .nv.global                --------------------------
	.section	.nv.global,"aw",@nobits
.nv.global:
	.type		_ZN40_INTERNAL_ac772b7a_4_k_cu_d41dccdd_127904cute1_E,@object
	.size		_ZN40_INTERNAL_ac772b7a_4_k_cu_d41dccdd_127904cute1_E,(_ZN40_INTERNAL_ac772b7a_4_k_cu_d41dccdd_127904cuda3std3__45__cpo6cbeginE - _ZN40_INTERNAL_ac772b7a_4_k_cu_d41dccdd_127904cute1_E)
_ZN40_INTERNAL_ac772b7a_4_k_cu_d41dccdd_127904cute1_E:
	.zero		1
	.type		_ZN40_INTERNAL_ac772b7a_4_k_cu_d41dccdd_127904cuda3std3__45__cpo6cbeginE,@object
	.size		_ZN40_INTERNAL_ac772b7a_4_k_cu_d41dccdd_127904cuda3std3__45__cpo6cbeginE,(_ZN40_INTERNAL_ac772b7a_4_k_cu_d41dccdd_127904cuda3std3__48in_placeE - _ZN40_INTERNAL_ac772b7a_4_k_cu_d41dccdd_127904cuda3std3__45__cpo6cbeginE)
_ZN40_INTERNAL_ac772b7a_4_k_cu_d41dccdd_127904cuda3std3__45__cpo6cbeginE:
	.zero		1
	.type		_ZN40_INTERNAL_ac772b7a_4_k_cu_d41dccdd_127904cuda3std3__48in_placeE,@object
	.size		_ZN40_INTERNAL_ac772b7a_4_k_cu_d41dccdd_127904cuda3std3__48in_placeE,(_ZN40_INTERNAL_ac772b7a_4_k_cu_d41dccdd_127904cuda3std6ranges3__45__cpo9iter_moveE - _ZN40_INTERNAL_ac772b7a_4_k_cu_d41dccdd_127904cuda3std3__48in_placeE)
_ZN40_INTERNAL_ac772b7a_4_k_cu_d41dccdd_127904cuda3std3__48in_placeE:
	.zero		1
	.type		_ZN40_INTERNAL_ac772b7a_4_k_cu_d41dccdd_127904cuda3std6ranges3__45__cpo9iter_moveE,@object
	.size		_ZN40_INTERNAL_ac772b7a_4_k_cu_d41dccdd_127904cuda3std6ranges3__45__cpo9iter_moveE,(_ZN40_INTERNAL_ac772b7a_4_k_cu_d41dccdd_127904cuda3std3__45__cpo5beginE - _ZN40_INTERNAL_ac772b7a_4_k_cu_d41dccdd_127904cuda3std6ranges3__45__cpo9iter_moveE)
_ZN40_INTERNAL_ac772b7a_4_k_cu_d41dccdd_127904cuda3std6ranges3__45__cpo9iter_moveE:
	.zero		1
	.type		_ZN40_INTERNAL_ac772b7a_4_k_cu_d41dccdd_127904cuda3std3__45__cpo5beginE,@object
	.size		_ZN40_INTERNAL_ac772b7a_4_k_cu_d41dccdd_127904cuda3std3__45__cpo5beginE,(_ZN40_INTERNAL_ac772b7a_4_k_cu_d41dccdd_127904cuda3std3__442_GLOBAL__N__ac772b7a_4_k_cu_d41dccdd_127906ignoreE - _ZN40_INTERNAL_ac772b7a_4_k_cu_d41dccdd_127904cuda3std3__45__cpo5beginE)
_ZN40_INTERNAL_ac772b7a_4_k_cu_d41dccdd_127904cuda3std3__45__cpo5beginE:
	.zero		1
	.type		_ZN40_INTERNAL_ac772b7a_4_k_cu_d41dccdd_127904cuda3std3__442_GLOBAL__N__ac772b7a_4_k_cu_d41dccdd_127906ignoreE,@object
	.size		_ZN40_INTERNAL_ac772b7a_4_k_cu_d41dccdd_127904cuda3std3__442_GLOBAL__N__ac772b7a_4_k_cu_d41dccdd_127906ignoreE,(_ZN40_INTERNAL_ac772b7a_4_k_cu_d41dccdd_127904cute7productE - _ZN40_INTERNAL_ac772b7a_4_k_cu_d41dccdd_127904cuda3std3__442_GLOBAL__N__ac772b7a_4_k_cu_d41dccdd_127906ignoreE)
_ZN40_INTERNAL_ac772b7a_4_k_cu_d41dccdd_127904cuda3std3__442_GLOBAL__N__ac772b7a_4_k_cu_d41dccdd_127906ignoreE:
	.zero		1
	.type		_ZN40_INTERNAL_ac772b7a_4_k_cu_d41dccdd_127904cute7productE,@object
	.size		_ZN40_INTERNAL_ac772b7a_4_k_cu_d41dccdd_127904cute7productE,(_ZN40_INTERNAL_ac772b7a_4_k_cu_d41dccdd_127904cuda3std3__45__cpo3endE - _ZN40_INTERNAL_ac772b7a_4_k_cu_d41dccdd_127904cute7productE)
_ZN40_INTERNAL_ac772b7a_4_k_cu_d41dccdd_127904cute7productE:
	.zero		1
	.type		_ZN40_INTERNAL_ac772b7a_4_k_cu_d41dccdd_127904cuda3std3__45__cpo3endE,@object
	.size		_ZN40_INTERNAL_ac772b7a_4_k_cu_d41dccdd_127904cuda3std3__45__cpo3endE,(_ZN40_INTERNAL_ac772b7a_4_k_cu_d41dccdd_127904cuda3std3__419piecewise_constructE - _ZN40_INTERNAL_ac772b7a_4_k_cu_d41dccdd_127904cuda3std3__45__cpo3endE)
_ZN40_INTERNAL_ac772b7a_4_k_cu_d41dccdd_127904cuda3std3__45__cpo3endE:
	.zero		1
	.type		_ZN40_INTERNAL_ac772b7a_4_k_cu_d41dccdd_127904cuda3std3__419piecewise_constructE,@object
	.size		_ZN40_INTERNAL_ac772b7a_4_k_cu_d41dccdd_127904cuda3std3__419piecewise_constructE,(_ZN40_INTERNAL_ac772b7a_4_k_cu_d41dccdd_127904cuda3std3__45__cpo4cendE - _ZN40_INTERNAL_ac772b7a_4_k_cu_d41dccdd_127904cuda3std3__419piecewise_constructE)
_ZN40_INTERNAL_ac772b7a_4_k_cu_d41dccdd_127904cuda3std3__419piecewise_constructE:
	.zero		1
	.type		_ZN40_INTERNAL_ac772b7a_4_k_cu_d41dccdd_127904cuda3std3__45__cpo4cendE,@object
	.size		_ZN40_INTERNAL_ac772b7a_4_k_cu_d41dccdd_127904cuda3std3__45__cpo4cendE,(_ZN40_INTERNAL_ac772b7a_4_k_cu_d41dccdd_127904cuda3std6ranges3__45__cpo4swapE - _ZN40_INTERNAL_ac772b7a_4_k_cu_d41dccdd_127904cuda3std3__45__cpo4cendE)
_ZN40_INTERNAL_ac772b7a_4_k_cu_d41dccdd_127904cuda3std3__45__cpo4cendE:
	.zero		1
	.type		_ZN40_INTERNAL_ac772b7a_4_k_cu_d41dccdd_127904cuda3std6ranges3__45__cpo4swapE,@object
	.size		_ZN40_INTERNAL_ac772b7a_4_k_cu_d41dccdd_127904cuda3std6ranges3__45__cpo4swapE,(.L_10 - _ZN40_INTERNAL_ac772b7a_4_k_cu_d41dccdd_127904cuda3std6ranges3__45__cpo4swapE)
_ZN40_INTERNAL_ac772b7a_4_k_cu_d41dccdd_127904cuda3std6ranges3__45__cpo4swapE:
	.zero		1
.L_10:


//--------------------- .nv.constant0._ZN7cutlass13device_kernelINS_4gemm6kernel13GemmUniversalIN4cute5tupleIJiiiiEEENS1_10collective13CollectiveMmaINS1_35MainloopSm100TmaUmmaWarpSpecializedILi18ELi2ELi4ENS5_IJNS4_1CILi2EEENSA_ILi1EEESC_EEEEENS5_IJNSA_ILi64EEENSA_ILi224EEENSA_ILi16EEEEEENS_10bfloat16_tENS5_IJlSC_lEEESJ_SK_NS4_8TiledMMAINS4_8MMA_AtomIJNS4_20SM100_MMA_F16BF16_SSISJ_SJ_fLi64ELi224ELNS4_4UMMA5MajorE0ELSP_0ELNSO_7ScaleInE0ELSQ_0EEEEEENS4_6LayoutINS5_IJSC_SC_SC_EEENS5_IJNSA_ILi0EEESV_SV_EEEEENS5_IJNS4_10UnderscoreESY_SY_EEEEENS4_13SM90_TMA_LOADENS4_14ComposedLayoutINS4_7SwizzleILi1ELi4ELi3EEENS4_18smem_ptr_flag_bitsILi16EEENST_INS5_IJNSA_ILi8EEESH_EEENS5_IJSH_SC_EEEEEEEvNS4_8identityENS4_23SM90_TMA_LOAD_MULTICASTES1B_vS1C_EENS_8epilogue10collective18CollectiveEpilogueINS1F_23Sm100TmaWarpSpecializedILi2ELi1ELi112ELb1ELb0EEEJSI_NS5_IJNST_ISF_SC_EENST_ISG_SC_EEEEESJ_SK_SJ_SK_NS1F_6fusion15FusionCallbacksIS1J_NS1N_17LinearCombinationISJ_fSJ_fLNS_15FloatRoundStyleE2EEESI_S1M_JEEENS4_5SM1004TMEM4LOAD26SM100_TMEM_LOAD_16dp256b4xES11_NS12_INS13_ILi2ELi4ELi3EEES16_NST_INS5_IJS17_NSA_ILi32EEEEEENS5_IJS1Y_SC_EEEEEEENS4_17SM75_U32x4_LDSM_NENS4_14SM90_TMA_STOREES22_NS4_17SM90_U32x4_STSM_NENS4_39AutoVectorizingCopyWithAssumedAlignmentILi128EEEEEEvvEEEEvNT_6ParamsE --------------------------
	.section	.nv.constant0._ZN7cutlass13device_kernelINS_4gemm6kernel13GemmUniversalIN4cute5tupleIJiiiiEEENS1_10collective13CollectiveMmaINS1_35MainloopSm100TmaUmmaWarpSpecializedILi18ELi2ELi4ENS5_IJNS4_1CILi2EEENSA_ILi1EEESC_EEEEENS5_IJNSA_ILi64EEENSA_ILi224EEENSA_ILi16EEEEEENS_10bfloat16_tENS5_IJlSC_lEEESJ_SK_NS4_8TiledMMAINS4_8MMA_AtomIJNS4_20SM100_MMA_F16BF16_SSISJ_SJ_fLi64ELi224ELNS4_4UMMA5MajorE0ELSP_0ELNSO_7ScaleInE0ELSQ_0EEEEEENS4_6LayoutINS5_IJSC_SC_SC_EEENS5_IJNSA_ILi0EEESV_SV_EEEEENS5_IJNS4_10UnderscoreESY_SY_EEEEENS4_13SM90_TMA_LOADENS4_14ComposedLayoutINS4_7SwizzleILi1ELi4ELi3EEENS4_18smem_ptr_flag_bitsILi16EEENST_INS5_IJNSA_ILi8EEESH_EEENS5_IJSH_SC_EEEEEEEvNS4_8identityENS4_23SM90_TMA_LOAD_MULTICASTES1B_vS1C_EENS_8epilogue10collective18CollectiveEpilogueINS1F_23Sm100TmaWarpSpecializedILi2ELi1ELi112ELb1ELb0EEEJSI_NS5_IJNST_ISF_SC_EENST_ISG_SC_EEEEESJ_SK_SJ_SK_NS1F_6fusion15FusionCallbacksIS1J_NS1N_17LinearCombinationISJ_fSJ_fLNS_15FloatRoundStyleE2EEESI_S1M_JEEENS4_5SM1004TMEM4LOAD26SM100_TMEM_LOAD_16dp256b4xES11_NS12_INS13_ILi2ELi4ELi3EEES16_NST_INS5_IJS17_NSA_ILi32EEEEEENS5_IJS1Y_SC_EEEEEEENS4_17SM75_U32x4_LDSM_NENS4_14SM90_TMA_STOREES22_NS4_17SM90_U32x4_STSM_NENS4_39AutoVectorizingCopyWithAssumedAlignmentILi128EEEEEEvvEEEEvNT_6ParamsE,"a",@progbits
	.sectionflags	@""
	.align	4
.nv.constant0._ZN7cutlass13device_kernelINS_4gemm6kernel13GemmUniversalIN4cute5tupleIJiiiiEEENS1_10collective13CollectiveMmaINS1_35MainloopSm100TmaUmmaWarpSpecializedILi18ELi2ELi4ENS5_IJNS4_1CILi2EEENSA_ILi1EEESC_EEEEENS5_IJNSA_ILi64EEENSA_ILi224EEENSA_ILi16EEEEEENS_10bfloat16_tENS5_IJlSC_lEEESJ_SK_NS4_8TiledMMAINS4_8MMA_AtomIJNS4_20SM100_MMA_F16BF16_SSISJ_SJ_fLi64ELi224ELNS4_4UMMA5MajorE0ELSP_0ELNSO_7ScaleInE0ELSQ_0EEEEEENS4_6LayoutINS5_IJSC_SC_SC_EEENS5_IJNSA_ILi0EEESV_SV_EEEEENS5_IJNS4_10UnderscoreESY_SY_EEEEENS4_13SM90_TMA_LOADENS4_14ComposedLayoutINS4_7SwizzleILi1ELi4ELi3EEENS4_18smem_ptr_flag_bitsILi16EEENST_INS5_IJNSA_ILi8EEESH_EEENS5_IJSH_SC_EEEEEEEvNS4_8identityENS4_23SM90_TMA_LOAD_MULTICASTES1B_vS1C_EENS_8epilogue10collective18CollectiveEpilogueINS1F_23Sm100TmaWarpSpecializedILi2ELi1ELi112ELb1ELb0EEEJSI_NS5_IJNST_ISF_SC_EENST_ISG_SC_EEEEESJ_SK_SJ_SK_NS1F_6fusion15FusionCallbacksIS1J_NS1N_17LinearCombinationISJ_fSJ_fLNS_15FloatRoundStyleE2EEESI_S1M_JEEENS4_5SM1004TMEM4LOAD26SM100_TMEM_LOAD_16dp256b4xES11_NS12_INS13_ILi2ELi4ELi3EEES16_NST_INS5_IJS17_NSA_ILi32EEEEEENS5_IJS1Y_SC_EEEEEEENS4_17SM75_U32x4_LDSM_NENS4_14SM90_TMA_STOREES22_NS4_17SM90_U32x4_STSM_NENS4_39AutoVectorizingCopyWithAssumedAlignmentILi128EEEEEEvvEEEEvNT_6ParamsE:
	.zero		2944


//--------------------- SYMBOLS --------------------------

	.type		.nv.reservedSmem.offset0,@object
	.size		.nv.reservedSmem.offset0,0x4
	.type		.nv.reservedSmem.cap,@object
	.size		.nv.reservedSmem.cap,0x4
	.type		__assertfail,@function
